//
// Generated by NVIDIA NVVM Compiler
//
// Compiler Build ID: CL-36424714
// Cuda compilation tools, release 13.0, V13.0.88
// Based on NVVM 20.0.0
//

.version 9.0
.target sm_100
.address_size 64

	// .globl	_Z16tissueGPU3KernelPfS_S_S_S_fiiiffii

.visible .entry _Z16tissueGPU3KernelPfS_S_S_S_fiiiffii(
	.param .u64 .ptr .align 1 _Z16tissueGPU3KernelPfS_S_S_S_fiiiffii_param_0,
	.param .u64 .ptr .align 1 _Z16tissueGPU3KernelPfS_S_S_S_fiiiffii_param_1,
	.param .u64 .ptr .align 1 _Z16tissueGPU3KernelPfS_S_S_S_fiiiffii_param_2,
	.param .u64 .ptr .align 1 _Z16tissueGPU3KernelPfS_S_S_S_fiiiffii_param_3,
	.param .u64 .ptr .align 1 _Z16tissueGPU3KernelPfS_S_S_S_fiiiffii_param_4,
	.param .f32 _Z16tissueGPU3KernelPfS_S_S_S_fiiiffii_param_5,
	.param .u32 _Z16tissueGPU3KernelPfS_S_S_S_fiiiffii_param_6,
	.param .u32 _Z16tissueGPU3KernelPfS_S_S_S_fiiiffii_param_7,
	.param .u32 _Z16tissueGPU3KernelPfS_S_S_S_fiiiffii_param_8,
	.param .f32 _Z16tissueGPU3KernelPfS_S_S_S_fiiiffii_param_9,
	.param .f32 _Z16tissueGPU3KernelPfS_S_S_S_fiiiffii_param_10,
	.param .u32 _Z16tissueGPU3KernelPfS_S_S_S_fiiiffii_param_11,
	.param .u32 _Z16tissueGPU3KernelPfS_S_S_S_fiiiffii_param_12
)
{
	.reg .pred 	%p<92>;
	.reg .b32 	%r<122>;
	.reg .b32 	%f<476>;
	.reg .b64 	%rd<47>;
	.reg .b64 	%fd<212>;

	ld.param.u64 	%rd5, [_Z16tissueGPU3KernelPfS_S_S_S_fiiiffii_param_0];
	ld.param.u64 	%rd7, [_Z16tissueGPU3KernelPfS_S_S_S_fiiiffii_param_1];
	ld.param.u64 	%rd8, [_Z16tissueGPU3KernelPfS_S_S_S_fiiiffii_param_3];
	ld.param.u64 	%rd9, [_Z16tissueGPU3KernelPfS_S_S_S_fiiiffii_param_4];
	ld.param.u32 	%r36, [_Z16tissueGPU3KernelPfS_S_S_S_fiiiffii_param_6];
	ld.param.u32 	%r37, [_Z16tissueGPU3KernelPfS_S_S_S_fiiiffii_param_7];
	ld.param.u32 	%r38, [_Z16tissueGPU3KernelPfS_S_S_S_fiiiffii_param_8];
	ld.param.f32 	%f79, [_Z16tissueGPU3KernelPfS_S_S_S_fiiiffii_param_9];
	ld.param.f32 	%f80, [_Z16tissueGPU3KernelPfS_S_S_S_fiiiffii_param_10];
	ld.param.u32 	%r39, [_Z16tissueGPU3KernelPfS_S_S_S_fiiiffii_param_11];
	ld.param.u32 	%r40, [_Z16tissueGPU3KernelPfS_S_S_S_fiiiffii_param_12];
	cvta.to.global.u64 	%rd1, %rd9;
	cvta.to.global.u64 	%rd2, %rd8;
	cvta.to.global.u64 	%rd3, %rd7;
	mov.u32 	%r41, %ntid.x;
	mov.u32 	%r42, %ctaid.x;
	mov.u32 	%r43, %tid.x;
	mad.lo.s32 	%r44, %r41, %r42, %r43;
	div.s32 	%r1, %r44, %r39;
	mul.lo.s32 	%r45, %r1, %r39;
	sub.s32 	%r2, %r44, %r45;
	mul.f32 	%f1, %f79, %f79;
	mul.f32 	%f2, %f80, %f80;
	setp.ge.s32 	%p1, %r1, %r36;
	@%p1 bra 	$L__BB0_135;
	cvta.to.global.u64 	%rd10, %rd5;
	mul.wide.s32 	%rd11, %r1, 4;
	add.s64 	%rd12, %rd10, %rd11;
	ld.global.f32 	%f3, [%rd12];
	mul.wide.s32 	%rd13, %r36, 4;
	add.s64 	%rd14, %rd12, %rd13;
	ld.global.f32 	%f4, [%rd14];
	add.s64 	%rd15, %rd14, %rd13;
	ld.global.f32 	%f5, [%rd15];
	setp.ge.s32 	%p2, %r2, %r37;
	mov.f32 	%f475, 0f00000000;
	@%p2 bra 	$L__BB0_61;
	ld.param.f32 	%f453, [_Z16tissueGPU3KernelPfS_S_S_S_fiiiffii_param_5];
	cvt.f64.f32 	%fd42, %f453;
	add.f64 	%fd1, %fd42, %fd42;
	setp.ne.s32 	%p3, %r38, 0;
	div.rn.f32 	%f82, %f2, %f1;
	setp.lt.f32 	%p4, %f82, 0f00800000;
	mul.f32 	%f83, %f82, 0f4B000000;
	selp.f32 	%f84, %f83, %f82, %p4;
	selp.f32 	%f85, 0fC1B80000, 0f00000000, %p4;
	mov.b32 	%r46, %f84;
	add.s32 	%r47, %r46, -1059760811;
	and.b32  	%r48, %r47, -8388608;
	sub.s32 	%r49, %r46, %r48;
	mov.b32 	%f86, %r49;
	cvt.rn.f32.s32 	%f87, %r48;
	fma.rn.f32 	%f88, %f87, 0f34000000, %f85;
	add.f32 	%f89, %f86, 0fBF800000;
	fma.rn.f32 	%f90, %f89, 0fBE055027, 0f3E1039F6;
	fma.rn.f32 	%f91, %f90, %f89, 0fBDF8CDCC;
	fma.rn.f32 	%f92, %f91, %f89, 0f3E0F2955;
	fma.rn.f32 	%f93, %f92, %f89, 0fBE2AD8B9;
	fma.rn.f32 	%f94, %f93, %f89, 0f3E4CED0B;
	fma.rn.f32 	%f95, %f94, %f89, 0fBE7FFF22;
	fma.rn.f32 	%f96, %f95, %f89, 0f3EAAAA78;
	fma.rn.f32 	%f97, %f96, %f89, 0fBF000000;
	mul.f32 	%f98, %f89, %f97;
	fma.rn.f32 	%f99, %f98, %f89, %f89;
	fma.rn.f32 	%f100, %f88, 0f3F317218, %f99;
	setp.gt.u32 	%p5, %r46, 2139095039;
	fma.rn.f32 	%f101, %f84, 0f7F800000, 0f7F800000;
	selp.f32 	%f102, %f101, %f100, %p5;
	setp.eq.f32 	%p6, %f84, 0f00000000;
	selp.f32 	%f103, 0fFF800000, %f102, %p6;
	cvt.f64.f32 	%fd43, %f103;
	add.f64 	%fd2, %fd43, 0d3FF0000000000000;
	cvt.f64.f32 	%fd3, %f1;
	cvt.f64.f32 	%fd4, %f79;
	@%p3 bra 	$L__BB0_32;
	setp.ne.s32 	%p42, %r40, 0;
	@%p42 bra 	$L__BB0_7;
	mov.f32 	%f475, 0f00000000;
	mul.wide.s32 	%rd39, %r37, 4;
	mov.u32 	%r111, %r2;
$L__BB0_5:
	mul.wide.s32 	%rd37, %r111, 4;
	add.s64 	%rd38, %rd3, %rd37;
	ld.global.f32 	%f384, [%rd38];
	sub.f32 	%f385, %f384, %f3;
	add.s64 	%rd40, %rd38, %rd39;
	ld.global.f32 	%f386, [%rd40];
	sub.f32 	%f387, %f386, %f4;
	add.s64 	%rd41, %rd40, %rd39;
	ld.global.f32 	%f388, [%rd41];
	sub.f32 	%f389, %f388, %f5;
	mul.f32 	%f390, %f387, %f387;
	fma.rn.f32 	%f391, %f385, %f385, %f390;
	fma.rn.f32 	%f33, %f389, %f389, %f391;
	setp.lt.f32 	%p51, %f33, %f1;
	@%p51 bra 	$L__BB0_30;
	sqrt.rn.f32 	%f392, %f33;
	cvt.f64.f32 	%fd198, %f392;
	rcp.rn.f64 	%fd211, %fd198;
	bra.uni 	$L__BB0_31;
$L__BB0_7:
	ld.global.f32 	%f6, [%rd1];
	ld.global.f32 	%f7, [%rd1+24];
	ld.global.f32 	%f8, [%rd1+4];
	ld.global.f32 	%f9, [%rd1+28];
	ld.global.f32 	%f10, [%rd1+8];
	ld.global.f32 	%f11, [%rd1+32];
	ld.global.f32 	%f12, [%rd1+12];
	ld.global.f32 	%f13, [%rd1+36];
	ld.global.f32 	%f340, [%rd1+16];
	cvt.f64.f32 	%fd104, %f340;
	mul.f64 	%fd5, %fd1, %fd104;
	ld.global.f32 	%f341, [%rd1+40];
	cvt.f64.f32 	%fd105, %f341;
	mul.f64 	%fd6, %fd1, %fd105;
	ld.global.f32 	%f14, [%rd1+20];
	ld.global.f32 	%f15, [%rd1+44];
	mov.f32 	%f475, 0f00000000;
	mul.wide.s32 	%rd32, %r37, 4;
	mov.u32 	%r110, %r2;
$L__BB0_8:
	mul.wide.s32 	%rd30, %r110, 4;
	add.s64 	%rd31, %rd3, %rd30;
	ld.global.f32 	%f342, [%rd31];
	sub.f32 	%f343, %f342, %f3;
	add.s64 	%rd33, %rd31, %rd32;
	ld.global.f32 	%f344, [%rd33];
	sub.f32 	%f345, %f344, %f4;
	add.s64 	%rd34, %rd33, %rd32;
	ld.global.f32 	%f346, [%rd34];
	sub.f32 	%f347, %f346, %f5;
	cvt.f64.f32 	%fd7, %f343;
	cvt.f64.f32 	%fd8, %f345;
	mul.f32 	%f17, %f347, %f347;
	mul.f32 	%f348, %f345, %f345;
	fma.rn.f32 	%f349, %f343, %f343, %f348;
	add.f32 	%f18, %f17, %f349;
	setp.lt.f32 	%p43, %f18, %f1;
	@%p43 bra 	$L__BB0_10;
	sqrt.rn.f32 	%f350, %f18;
	cvt.f64.f32 	%fd106, %f350;
	rcp.rn.f64 	%fd204, %fd106;
	bra.uni 	$L__BB0_11;
$L__BB0_10:
	cvt.f64.f32 	%fd107, %f18;
	mul.f64 	%fd108, %fd107, 0dBFE0000000000000;
	div.rn.f64 	%fd109, %fd108, %fd3;
	add.f64 	%fd110, %fd109, 0d3FF8000000000000;
	div.rn.f64 	%fd204, %fd110, %fd4;
$L__BB0_11:
	ld.param.f32 	%f458, [_Z16tissueGPU3KernelPfS_S_S_S_fiiiffii_param_5];
	add.f64 	%fd111, %fd204, 0d0000000000000000;
	cvt.rn.f32.f64 	%f19, %fd111;
	cvt.f64.f32 	%fd112, %f458;
	add.f64 	%fd113, %fd112, %fd112;
	cvt.f64.f32 	%fd114, %f6;
	fma.rn.f64 	%fd115, %fd113, %fd114, %fd7;
	cvt.rn.f32.f64 	%f351, %fd115;
	cvt.f64.f32 	%fd116, %f7;
	fma.rn.f64 	%fd117, %fd113, %fd116, %fd8;
	cvt.rn.f32.f64 	%f352, %fd117;
	mul.f32 	%f353, %f352, %f352;
	fma.rn.f32 	%f354, %f351, %f351, %f353;
	add.f32 	%f20, %f17, %f354;
	setp.lt.f32 	%p44, %f20, %f1;
	@%p44 bra 	$L__BB0_13;
	sqrt.rn.f32 	%f355, %f20;
	cvt.f64.f32 	%fd118, %f355;
	rcp.rn.f64 	%fd119, %fd118;
	cvt.f64.f32 	%fd120, %f19;
	add.f64 	%fd205, %fd119, %fd120;
	bra.uni 	$L__BB0_14;
$L__BB0_13:
	cvt.f64.f32 	%fd121, %f20;
	mul.f64 	%fd122, %fd121, 0dBFE0000000000000;
	div.rn.f64 	%fd123, %fd122, %fd3;
	add.f64 	%fd124, %fd123, 0d3FF8000000000000;
	div.rn.f64 	%fd125, %fd124, %fd4;
	cvt.f64.f32 	%fd126, %f19;
	add.f64 	%fd205, %fd125, %fd126;
$L__BB0_14:
	ld.param.f32 	%f459, [_Z16tissueGPU3KernelPfS_S_S_S_fiiiffii_param_5];
	cvt.rn.f32.f64 	%f21, %fd205;
	cvt.f64.f32 	%fd127, %f459;
	add.f64 	%fd128, %fd127, %fd127;
	cvt.f64.f32 	%fd129, %f8;
	fma.rn.f64 	%fd130, %fd128, %fd129, %fd7;
	cvt.rn.f32.f64 	%f356, %fd130;
	cvt.f64.f32 	%fd131, %f9;
	fma.rn.f64 	%fd132, %fd128, %fd131, %fd8;
	cvt.rn.f32.f64 	%f357, %fd132;
	mul.f32 	%f358, %f357, %f357;
	fma.rn.f32 	%f359, %f356, %f356, %f358;
	add.f32 	%f22, %f17, %f359;
	setp.lt.f32 	%p45, %f22, %f1;
	@%p45 bra 	$L__BB0_16;
	sqrt.rn.f32 	%f360, %f22;
	cvt.f64.f32 	%fd133, %f360;
	rcp.rn.f64 	%fd134, %fd133;
	cvt.f64.f32 	%fd135, %f21;
	add.f64 	%fd206, %fd134, %fd135;
	bra.uni 	$L__BB0_17;
$L__BB0_16:
	cvt.f64.f32 	%fd136, %f22;
	mul.f64 	%fd137, %fd136, 0dBFE0000000000000;
	div.rn.f64 	%fd138, %fd137, %fd3;
	add.f64 	%fd139, %fd138, 0d3FF8000000000000;
	div.rn.f64 	%fd140, %fd139, %fd4;
	cvt.f64.f32 	%fd141, %f21;
	add.f64 	%fd206, %fd140, %fd141;
$L__BB0_17:
	ld.param.f32 	%f460, [_Z16tissueGPU3KernelPfS_S_S_S_fiiiffii_param_5];
	cvt.rn.f32.f64 	%f23, %fd206;
	cvt.f64.f32 	%fd142, %f460;
	add.f64 	%fd143, %fd142, %fd142;
	cvt.f64.f32 	%fd144, %f10;
	fma.rn.f64 	%fd145, %fd143, %fd144, %fd7;
	cvt.rn.f32.f64 	%f361, %fd145;
	cvt.f64.f32 	%fd146, %f11;
	fma.rn.f64 	%fd147, %fd143, %fd146, %fd8;
	cvt.rn.f32.f64 	%f362, %fd147;
	mul.f32 	%f363, %f362, %f362;
	fma.rn.f32 	%f364, %f361, %f361, %f363;
	add.f32 	%f24, %f17, %f364;
	setp.lt.f32 	%p46, %f24, %f1;
	@%p46 bra 	$L__BB0_19;
	sqrt.rn.f32 	%f365, %f24;
	cvt.f64.f32 	%fd148, %f365;
	rcp.rn.f64 	%fd149, %fd148;
	cvt.f64.f32 	%fd150, %f23;
	add.f64 	%fd207, %fd149, %fd150;
	bra.uni 	$L__BB0_20;
$L__BB0_19:
	cvt.f64.f32 	%fd151, %f24;
	mul.f64 	%fd152, %fd151, 0dBFE0000000000000;
	div.rn.f64 	%fd153, %fd152, %fd3;
	add.f64 	%fd154, %fd153, 0d3FF8000000000000;
	div.rn.f64 	%fd155, %fd154, %fd4;
	cvt.f64.f32 	%fd156, %f23;
	add.f64 	%fd207, %fd155, %fd156;
$L__BB0_20:
	ld.param.f32 	%f461, [_Z16tissueGPU3KernelPfS_S_S_S_fiiiffii_param_5];
	cvt.rn.f32.f64 	%f25, %fd207;
	cvt.f64.f32 	%fd157, %f461;
	add.f64 	%fd158, %fd157, %fd157;
	cvt.f64.f32 	%fd159, %f12;
	fma.rn.f64 	%fd160, %fd158, %fd159, %fd7;
	cvt.rn.f32.f64 	%f366, %fd160;
	cvt.f64.f32 	%fd161, %f13;
	fma.rn.f64 	%fd162, %fd158, %fd161, %fd8;
	cvt.rn.f32.f64 	%f367, %fd162;
	mul.f32 	%f368, %f367, %f367;
	fma.rn.f32 	%f369, %f366, %f366, %f368;
	add.f32 	%f26, %f17, %f369;
	setp.lt.f32 	%p47, %f26, %f1;
	@%p47 bra 	$L__BB0_22;
	sqrt.rn.f32 	%f370, %f26;
	cvt.f64.f32 	%fd163, %f370;
	rcp.rn.f64 	%fd164, %fd163;
	cvt.f64.f32 	%fd165, %f25;
	add.f64 	%fd208, %fd164, %fd165;
	bra.uni 	$L__BB0_23;
$L__BB0_22:
	cvt.f64.f32 	%fd166, %f26;
	mul.f64 	%fd167, %fd166, 0dBFE0000000000000;
	div.rn.f64 	%fd168, %fd167, %fd3;
	add.f64 	%fd169, %fd168, 0d3FF8000000000000;
	div.rn.f64 	%fd170, %fd169, %fd4;
	cvt.f64.f32 	%fd171, %f25;
	add.f64 	%fd208, %fd170, %fd171;
$L__BB0_23:
	cvt.rn.f32.f64 	%f27, %fd208;
	add.f64 	%fd172, %fd5, %fd7;
	cvt.rn.f32.f64 	%f371, %fd172;
	add.f64 	%fd173, %fd6, %fd8;
	cvt.rn.f32.f64 	%f372, %fd173;
	mul.f32 	%f373, %f372, %f372;
	fma.rn.f32 	%f374, %f371, %f371, %f373;
	add.f32 	%f28, %f17, %f374;
	setp.lt.f32 	%p48, %f28, %f1;
	@%p48 bra 	$L__BB0_25;
	sqrt.rn.f32 	%f375, %f28;
	cvt.f64.f32 	%fd174, %f375;
	rcp.rn.f64 	%fd175, %fd174;
	cvt.f64.f32 	%fd176, %f27;
	add.f64 	%fd209, %fd175, %fd176;
	bra.uni 	$L__BB0_26;
$L__BB0_25:
	cvt.f64.f32 	%fd177, %f28;
	mul.f64 	%fd178, %fd177, 0dBFE0000000000000;
	div.rn.f64 	%fd179, %fd178, %fd3;
	add.f64 	%fd180, %fd179, 0d3FF8000000000000;
	div.rn.f64 	%fd181, %fd180, %fd4;
	cvt.f64.f32 	%fd182, %f27;
	add.f64 	%fd209, %fd181, %fd182;
$L__BB0_26:
	ld.param.f32 	%f462, [_Z16tissueGPU3KernelPfS_S_S_S_fiiiffii_param_5];
	cvt.rn.f32.f64 	%f29, %fd209;
	cvt.f64.f32 	%fd183, %f462;
	add.f64 	%fd184, %fd183, %fd183;
	cvt.f64.f32 	%fd185, %f14;
	fma.rn.f64 	%fd186, %fd184, %fd185, %fd7;
	cvt.rn.f32.f64 	%f376, %fd186;
	cvt.f64.f32 	%fd187, %f15;
	fma.rn.f64 	%fd188, %fd184, %fd187, %fd8;
	cvt.rn.f32.f64 	%f377, %fd188;
	mul.f32 	%f378, %f377, %f377;
	fma.rn.f32 	%f379, %f376, %f376, %f378;
	add.f32 	%f30, %f17, %f379;
	setp.lt.f32 	%p49, %f30, %f1;
	@%p49 bra 	$L__BB0_28;
	sqrt.rn.f32 	%f380, %f30;
	cvt.f64.f32 	%fd189, %f380;
	rcp.rn.f64 	%fd190, %fd189;
	cvt.f64.f32 	%fd191, %f29;
	add.f64 	%fd210, %fd190, %fd191;
	bra.uni 	$L__BB0_29;
$L__BB0_28:
	cvt.f64.f32 	%fd192, %f30;
	mul.f64 	%fd193, %fd192, 0dBFE0000000000000;
	div.rn.f64 	%fd194, %fd193, %fd3;
	add.f64 	%fd195, %fd194, 0d3FF8000000000000;
	div.rn.f64 	%fd196, %fd195, %fd4;
	cvt.f64.f32 	%fd197, %f29;
	add.f64 	%fd210, %fd196, %fd197;
$L__BB0_29:
	cvt.rn.f32.f64 	%f381, %fd210;
	add.s64 	%rd36, %rd2, %rd30;
	ld.global.f32 	%f382, [%rd36];
	fma.rn.f32 	%f475, %f382, %f381, %f475;
	add.s32 	%r110, %r110, %r39;
	setp.lt.s32 	%p50, %r110, %r37;
	@%p50 bra 	$L__BB0_8;
	bra.uni 	$L__BB0_61;
$L__BB0_30:
	cvt.f64.f32 	%fd199, %f33;
	mul.f64 	%fd200, %fd199, 0dBFE0000000000000;
	div.rn.f64 	%fd201, %fd200, %fd3;
	add.f64 	%fd202, %fd201, 0d3FF8000000000000;
	div.rn.f64 	%fd211, %fd202, %fd4;
$L__BB0_31:
	add.f64 	%fd203, %fd211, 0d0000000000000000;
	cvt.rn.f32.f64 	%f393, %fd203;
	add.s64 	%rd43, %rd2, %rd37;
	ld.global.f32 	%f394, [%rd43];
	fma.rn.f32 	%f475, %f394, %f393, %f475;
	add.s32 	%r111, %r111, %r39;
	setp.lt.s32 	%p52, %r111, %r37;
	@%p52 bra 	$L__BB0_5;
	bra.uni 	$L__BB0_61;
$L__BB0_32:
	setp.ne.s32 	%p7, %r40, 0;
	@%p7 bra 	$L__BB0_36;
	mov.f32 	%f475, 0f00000000;
	mul.wide.s32 	%rd25, %r37, 4;
	mov.u32 	%r113, %r2;
$L__BB0_34:
	mul.wide.s32 	%rd23, %r113, 4;
	add.s64 	%rd24, %rd3, %rd23;
	ld.global.f32 	%f307, [%rd24];
	sub.f32 	%f308, %f307, %f3;
	add.s64 	%rd26, %rd24, %rd25;
	ld.global.f32 	%f309, [%rd26];
	sub.f32 	%f310, %f309, %f4;
	add.s64 	%rd27, %rd26, %rd25;
	ld.global.f32 	%f311, [%rd27];
	sub.f32 	%f312, %f311, %f5;
	mul.f32 	%f313, %f310, %f310;
	fma.rn.f32 	%f314, %f308, %f308, %f313;
	fma.rn.f32 	%f72, %f312, %f312, %f314;
	setp.lt.f32 	%p37, %f72, %f1;
	@%p37 bra 	$L__BB0_59;
	div.rn.f32 	%f315, %f2, %f72;
	setp.lt.f32 	%p38, %f315, 0f00800000;
	mul.f32 	%f316, %f315, 0f4B000000;
	selp.f32 	%f317, %f316, %f315, %p38;
	selp.f32 	%f318, 0fC1B80000, 0f00000000, %p38;
	mov.b32 	%r78, %f317;
	add.s32 	%r79, %r78, -1059760811;
	and.b32  	%r80, %r79, -8388608;
	sub.s32 	%r81, %r78, %r80;
	mov.b32 	%f319, %r81;
	cvt.rn.f32.s32 	%f320, %r80;
	fma.rn.f32 	%f321, %f320, 0f34000000, %f318;
	add.f32 	%f322, %f319, 0fBF800000;
	fma.rn.f32 	%f323, %f322, 0fBE055027, 0f3E1039F6;
	fma.rn.f32 	%f324, %f323, %f322, 0fBDF8CDCC;
	fma.rn.f32 	%f325, %f324, %f322, 0f3E0F2955;
	fma.rn.f32 	%f326, %f325, %f322, 0fBE2AD8B9;
	fma.rn.f32 	%f327, %f326, %f322, 0f3E4CED0B;
	fma.rn.f32 	%f328, %f327, %f322, 0fBE7FFF22;
	fma.rn.f32 	%f329, %f328, %f322, 0f3EAAAA78;
	fma.rn.f32 	%f330, %f329, %f322, 0fBF000000;
	mul.f32 	%f331, %f322, %f330;
	fma.rn.f32 	%f332, %f331, %f322, %f322;
	fma.rn.f32 	%f333, %f321, 0f3F317218, %f332;
	setp.gt.u32 	%p39, %r78, 2139095039;
	fma.rn.f32 	%f334, %f317, 0f7F800000, 0f7F800000;
	selp.f32 	%f335, %f334, %f333, %p39;
	setp.eq.f32 	%p40, %f317, 0f00000000;
	add.f32 	%f336, %f335, 0f00000000;
	selp.f32 	%f474, 0fFF800000, %f336, %p40;
	bra.uni 	$L__BB0_60;
$L__BB0_36:
	ld.global.f32 	%f105, [%rd1];
	cvt.f64.f32 	%fd44, %f105;
	mul.f64 	%fd33, %fd1, %fd44;
	ld.global.f32 	%f106, [%rd1+24];
	cvt.f64.f32 	%fd45, %f106;
	mul.f64 	%fd34, %fd1, %fd45;
	ld.global.f32 	%f107, [%rd1+4];
	cvt.f64.f32 	%fd46, %f107;
	mul.f64 	%fd35, %fd1, %fd46;
	ld.global.f32 	%f108, [%rd1+28];
	cvt.f64.f32 	%fd47, %f108;
	mul.f64 	%fd36, %fd1, %fd47;
	ld.global.f32 	%f35, [%rd1+8];
	ld.global.f32 	%f109, [%rd1+32];
	cvt.f64.f32 	%fd48, %f109;
	mul.f64 	%fd37, %fd1, %fd48;
	ld.global.f32 	%f110, [%rd1+12];
	cvt.f64.f32 	%fd49, %f110;
	mul.f64 	%fd38, %fd1, %fd49;
	ld.global.f32 	%f36, [%rd1+36];
	ld.global.f32 	%f111, [%rd1+16];
	cvt.f64.f32 	%fd50, %f111;
	mul.f64 	%fd39, %fd1, %fd50;
	ld.global.f32 	%f37, [%rd1+40];
	ld.global.f32 	%f38, [%rd1+20];
	ld.global.f32 	%f39, [%rd1+44];
	mov.f32 	%f475, 0f00000000;
	mul.wide.s32 	%rd18, %r37, 4;
	mov.u32 	%r112, %r2;
$L__BB0_37:
	mul.wide.s32 	%rd16, %r112, 4;
	add.s64 	%rd17, %rd3, %rd16;
	ld.global.f32 	%f112, [%rd17];
	sub.f32 	%f113, %f112, %f3;
	add.s64 	%rd19, %rd17, %rd18;
	ld.global.f32 	%f114, [%rd19];
	sub.f32 	%f115, %f114, %f4;
	add.s64 	%rd20, %rd19, %rd18;
	ld.global.f32 	%f116, [%rd20];
	sub.f32 	%f117, %f116, %f5;
	cvt.f64.f32 	%fd40, %f113;
	cvt.f64.f32 	%fd41, %f115;
	mul.f32 	%f41, %f117, %f117;
	mul.f32 	%f118, %f115, %f115;
	fma.rn.f32 	%f119, %f113, %f113, %f118;
	add.f32 	%f42, %f41, %f119;
	setp.lt.f32 	%p8, %f42, %f1;
	@%p8 bra 	$L__BB0_39;
	div.rn.f32 	%f120, %f2, %f42;
	setp.lt.f32 	%p9, %f120, 0f00800000;
	mul.f32 	%f121, %f120, 0f4B000000;
	selp.f32 	%f122, %f121, %f120, %p9;
	selp.f32 	%f123, 0fC1B80000, 0f00000000, %p9;
	mov.b32 	%r50, %f122;
	add.s32 	%r51, %r50, -1059760811;
	and.b32  	%r52, %r51, -8388608;
	sub.s32 	%r53, %r50, %r52;
	mov.b32 	%f124, %r53;
	cvt.rn.f32.s32 	%f125, %r52;
	fma.rn.f32 	%f126, %f125, 0f34000000, %f123;
	add.f32 	%f127, %f124, 0fBF800000;
	fma.rn.f32 	%f128, %f127, 0fBE055027, 0f3E1039F6;
	fma.rn.f32 	%f129, %f128, %f127, 0fBDF8CDCC;
	fma.rn.f32 	%f130, %f129, %f127, 0f3E0F2955;
	fma.rn.f32 	%f131, %f130, %f127, 0fBE2AD8B9;
	fma.rn.f32 	%f132, %f131, %f127, 0f3E4CED0B;
	fma.rn.f32 	%f133, %f132, %f127, 0fBE7FFF22;
	fma.rn.f32 	%f134, %f133, %f127, 0f3EAAAA78;
	fma.rn.f32 	%f135, %f134, %f127, 0fBF000000;
	mul.f32 	%f136, %f127, %f135;
	fma.rn.f32 	%f137, %f136, %f127, %f127;
	fma.rn.f32 	%f138, %f126, 0f3F317218, %f137;
	setp.gt.u32 	%p10, %r50, 2139095039;
	fma.rn.f32 	%f139, %f122, 0f7F800000, 0f7F800000;
	selp.f32 	%f140, %f139, %f138, %p10;
	setp.eq.f32 	%p11, %f122, 0f00000000;
	add.f32 	%f141, %f140, 0f00000000;
	selp.f32 	%f466, 0fFF800000, %f141, %p11;
	bra.uni 	$L__BB0_40;
$L__BB0_39:
	div.rn.f32 	%f142, %f42, %f1;
	cvt.f64.f32 	%fd51, %f142;
	sub.f64 	%fd52, %fd2, %fd51;
	cvt.rn.f32.f64 	%f466, %fd52;
$L__BB0_40:
	add.f64 	%fd53, %fd33, %fd40;
	cvt.rn.f32.f64 	%f143, %fd53;
	add.f64 	%fd54, %fd34, %fd41;
	cvt.rn.f32.f64 	%f144, %fd54;
	mul.f32 	%f145, %f144, %f144;
	fma.rn.f32 	%f146, %f143, %f143, %f145;
	add.f32 	%f46, %f41, %f146;
	setp.lt.f32 	%p12, %f46, %f1;
	@%p12 bra 	$L__BB0_42;
	div.rn.f32 	%f147, %f2, %f46;
	setp.lt.f32 	%p13, %f147, 0f00800000;
	mul.f32 	%f148, %f147, 0f4B000000;
	selp.f32 	%f149, %f148, %f147, %p13;
	selp.f32 	%f150, 0fC1B80000, 0f00000000, %p13;
	mov.b32 	%r54, %f149;
	add.s32 	%r55, %r54, -1059760811;
	and.b32  	%r56, %r55, -8388608;
	sub.s32 	%r57, %r54, %r56;
	mov.b32 	%f151, %r57;
	cvt.rn.f32.s32 	%f152, %r56;
	fma.rn.f32 	%f153, %f152, 0f34000000, %f150;
	add.f32 	%f154, %f151, 0fBF800000;
	fma.rn.f32 	%f155, %f154, 0fBE055027, 0f3E1039F6;
	fma.rn.f32 	%f156, %f155, %f154, 0fBDF8CDCC;
	fma.rn.f32 	%f157, %f156, %f154, 0f3E0F2955;
	fma.rn.f32 	%f158, %f157, %f154, 0fBE2AD8B9;
	fma.rn.f32 	%f159, %f158, %f154, 0f3E4CED0B;
	fma.rn.f32 	%f160, %f159, %f154, 0fBE7FFF22;
	fma.rn.f32 	%f161, %f160, %f154, 0f3EAAAA78;
	fma.rn.f32 	%f162, %f161, %f154, 0fBF000000;
	mul.f32 	%f163, %f154, %f162;
	fma.rn.f32 	%f164, %f163, %f154, %f154;
	fma.rn.f32 	%f165, %f153, 0f3F317218, %f164;
	setp.gt.u32 	%p14, %r54, 2139095039;
	fma.rn.f32 	%f166, %f149, 0f7F800000, 0f7F800000;
	selp.f32 	%f167, %f166, %f165, %p14;
	setp.eq.f32 	%p15, %f149, 0f00000000;
	selp.f32 	%f168, 0fFF800000, %f167, %p15;
	add.f32 	%f467, %f466, %f168;
	bra.uni 	$L__BB0_43;
$L__BB0_42:
	div.rn.f32 	%f169, %f46, %f1;
	cvt.f64.f32 	%fd55, %f169;
	sub.f64 	%fd56, %fd2, %fd55;
	cvt.f64.f32 	%fd57, %f466;
	add.f64 	%fd58, %fd56, %fd57;
	cvt.rn.f32.f64 	%f467, %fd58;
$L__BB0_43:
	add.f64 	%fd59, %fd35, %fd40;
	cvt.rn.f32.f64 	%f170, %fd59;
	add.f64 	%fd60, %fd36, %fd41;
	cvt.rn.f32.f64 	%f171, %fd60;
	mul.f32 	%f172, %f171, %f171;
	fma.rn.f32 	%f173, %f170, %f170, %f172;
	add.f32 	%f50, %f41, %f173;
	setp.lt.f32 	%p16, %f50, %f1;
	@%p16 bra 	$L__BB0_45;
	div.rn.f32 	%f174, %f2, %f50;
	setp.lt.f32 	%p17, %f174, 0f00800000;
	mul.f32 	%f175, %f174, 0f4B000000;
	selp.f32 	%f176, %f175, %f174, %p17;
	selp.f32 	%f177, 0fC1B80000, 0f00000000, %p17;
	mov.b32 	%r58, %f176;
	add.s32 	%r59, %r58, -1059760811;
	and.b32  	%r60, %r59, -8388608;
	sub.s32 	%r61, %r58, %r60;
	mov.b32 	%f178, %r61;
	cvt.rn.f32.s32 	%f179, %r60;
	fma.rn.f32 	%f180, %f179, 0f34000000, %f177;
	add.f32 	%f181, %f178, 0fBF800000;
	fma.rn.f32 	%f182, %f181, 0fBE055027, 0f3E1039F6;
	fma.rn.f32 	%f183, %f182, %f181, 0fBDF8CDCC;
	fma.rn.f32 	%f184, %f183, %f181, 0f3E0F2955;
	fma.rn.f32 	%f185, %f184, %f181, 0fBE2AD8B9;
	fma.rn.f32 	%f186, %f185, %f181, 0f3E4CED0B;
	fma.rn.f32 	%f187, %f186, %f181, 0fBE7FFF22;
	fma.rn.f32 	%f188, %f187, %f181, 0f3EAAAA78;
	fma.rn.f32 	%f189, %f188, %f181, 0fBF000000;
	mul.f32 	%f190, %f181, %f189;
	fma.rn.f32 	%f191, %f190, %f181, %f181;
	fma.rn.f32 	%f192, %f180, 0f3F317218, %f191;
	setp.gt.u32 	%p18, %r58, 2139095039;
	fma.rn.f32 	%f193, %f176, 0f7F800000, 0f7F800000;
	selp.f32 	%f194, %f193, %f192, %p18;
	setp.eq.f32 	%p19, %f176, 0f00000000;
	selp.f32 	%f195, 0fFF800000, %f194, %p19;
	add.f32 	%f468, %f467, %f195;
	bra.uni 	$L__BB0_46;
$L__BB0_45:
	div.rn.f32 	%f196, %f50, %f1;
	cvt.f64.f32 	%fd61, %f196;
	sub.f64 	%fd62, %fd2, %fd61;
	cvt.f64.f32 	%fd63, %f467;
	add.f64 	%fd64, %fd62, %fd63;
	cvt.rn.f32.f64 	%f468, %fd64;
$L__BB0_46:
	ld.param.f32 	%f454, [_Z16tissueGPU3KernelPfS_S_S_S_fiiiffii_param_5];
	cvt.f64.f32 	%fd65, %f454;
	add.f64 	%fd66, %fd65, %fd65;
	cvt.f64.f32 	%fd67, %f35;
	fma.rn.f64 	%fd68, %fd66, %fd67, %fd40;
	cvt.rn.f32.f64 	%f197, %fd68;
	add.f64 	%fd69, %fd37, %fd41;
	cvt.rn.f32.f64 	%f198, %fd69;
	mul.f32 	%f199, %f198, %f198;
	fma.rn.f32 	%f200, %f197, %f197, %f199;
	add.f32 	%f54, %f41, %f200;
	setp.lt.f32 	%p20, %f54, %f1;
	@%p20 bra 	$L__BB0_48;
	div.rn.f32 	%f201, %f2, %f54;
	setp.lt.f32 	%p21, %f201, 0f00800000;
	mul.f32 	%f202, %f201, 0f4B000000;
	selp.f32 	%f203, %f202, %f201, %p21;
	selp.f32 	%f204, 0fC1B80000, 0f00000000, %p21;
	mov.b32 	%r62, %f203;
	add.s32 	%r63, %r62, -1059760811;
	and.b32  	%r64, %r63, -8388608;
	sub.s32 	%r65, %r62, %r64;
	mov.b32 	%f205, %r65;
	cvt.rn.f32.s32 	%f206, %r64;
	fma.rn.f32 	%f207, %f206, 0f34000000, %f204;
	add.f32 	%f208, %f205, 0fBF800000;
	fma.rn.f32 	%f209, %f208, 0fBE055027, 0f3E1039F6;
	fma.rn.f32 	%f210, %f209, %f208, 0fBDF8CDCC;
	fma.rn.f32 	%f211, %f210, %f208, 0f3E0F2955;
	fma.rn.f32 	%f212, %f211, %f208, 0fBE2AD8B9;
	fma.rn.f32 	%f213, %f212, %f208, 0f3E4CED0B;
	fma.rn.f32 	%f214, %f213, %f208, 0fBE7FFF22;
	fma.rn.f32 	%f215, %f214, %f208, 0f3EAAAA78;
	fma.rn.f32 	%f216, %f215, %f208, 0fBF000000;
	mul.f32 	%f217, %f208, %f216;
	fma.rn.f32 	%f218, %f217, %f208, %f208;
	fma.rn.f32 	%f219, %f207, 0f3F317218, %f218;
	setp.gt.u32 	%p22, %r62, 2139095039;
	fma.rn.f32 	%f220, %f203, 0f7F800000, 0f7F800000;
	selp.f32 	%f221, %f220, %f219, %p22;
	setp.eq.f32 	%p23, %f203, 0f00000000;
	selp.f32 	%f222, 0fFF800000, %f221, %p23;
	add.f32 	%f469, %f468, %f222;
	bra.uni 	$L__BB0_49;
$L__BB0_48:
	div.rn.f32 	%f223, %f54, %f1;
	cvt.f64.f32 	%fd70, %f223;
	sub.f64 	%fd71, %fd2, %fd70;
	cvt.f64.f32 	%fd72, %f468;
	add.f64 	%fd73, %fd71, %fd72;
	cvt.rn.f32.f64 	%f469, %fd73;
$L__BB0_49:
	ld.param.f32 	%f455, [_Z16tissueGPU3KernelPfS_S_S_S_fiiiffii_param_5];
	add.f64 	%fd74, %fd38, %fd40;
	cvt.rn.f32.f64 	%f224, %fd74;
	cvt.f64.f32 	%fd75, %f455;
	add.f64 	%fd76, %fd75, %fd75;
	cvt.f64.f32 	%fd77, %f36;
	fma.rn.f64 	%fd78, %fd76, %fd77, %fd41;
	cvt.rn.f32.f64 	%f225, %fd78;
	mul.f32 	%f226, %f225, %f225;
	fma.rn.f32 	%f227, %f224, %f224, %f226;
	add.f32 	%f58, %f41, %f227;
	setp.lt.f32 	%p24, %f58, %f1;
	@%p24 bra 	$L__BB0_51;
	div.rn.f32 	%f228, %f2, %f58;
	setp.lt.f32 	%p25, %f228, 0f00800000;
	mul.f32 	%f229, %f228, 0f4B000000;
	selp.f32 	%f230, %f229, %f228, %p25;
	selp.f32 	%f231, 0fC1B80000, 0f00000000, %p25;
	mov.b32 	%r66, %f230;
	add.s32 	%r67, %r66, -1059760811;
	and.b32  	%r68, %r67, -8388608;
	sub.s32 	%r69, %r66, %r68;
	mov.b32 	%f232, %r69;
	cvt.rn.f32.s32 	%f233, %r68;
	fma.rn.f32 	%f234, %f233, 0f34000000, %f231;
	add.f32 	%f235, %f232, 0fBF800000;
	fma.rn.f32 	%f236, %f235, 0fBE055027, 0f3E1039F6;
	fma.rn.f32 	%f237, %f236, %f235, 0fBDF8CDCC;
	fma.rn.f32 	%f238, %f237, %f235, 0f3E0F2955;
	fma.rn.f32 	%f239, %f238, %f235, 0fBE2AD8B9;
	fma.rn.f32 	%f240, %f239, %f235, 0f3E4CED0B;
	fma.rn.f32 	%f241, %f240, %f235, 0fBE7FFF22;
	fma.rn.f32 	%f242, %f241, %f235, 0f3EAAAA78;
	fma.rn.f32 	%f243, %f242, %f235, 0fBF000000;
	mul.f32 	%f244, %f235, %f243;
	fma.rn.f32 	%f245, %f244, %f235, %f235;
	fma.rn.f32 	%f246, %f234, 0f3F317218, %f245;
	setp.gt.u32 	%p26, %r66, 2139095039;
	fma.rn.f32 	%f247, %f230, 0f7F800000, 0f7F800000;
	selp.f32 	%f248, %f247, %f246, %p26;
	setp.eq.f32 	%p27, %f230, 0f00000000;
	selp.f32 	%f249, 0fFF800000, %f248, %p27;
	add.f32 	%f470, %f469, %f249;
	bra.uni 	$L__BB0_52;
$L__BB0_51:
	div.rn.f32 	%f250, %f58, %f1;
	cvt.f64.f32 	%fd79, %f250;
	sub.f64 	%fd80, %fd2, %fd79;
	cvt.f64.f32 	%fd81, %f469;
	add.f64 	%fd82, %fd80, %fd81;
	cvt.rn.f32.f64 	%f470, %fd82;
$L__BB0_52:
	ld.param.f32 	%f456, [_Z16tissueGPU3KernelPfS_S_S_S_fiiiffii_param_5];
	add.f64 	%fd83, %fd39, %fd40;
	cvt.rn.f32.f64 	%f251, %fd83;
	cvt.f64.f32 	%fd84, %f456;
	add.f64 	%fd85, %fd84, %fd84;
	cvt.f64.f32 	%fd86, %f37;
	fma.rn.f64 	%fd87, %fd85, %fd86, %fd41;
	cvt.rn.f32.f64 	%f252, %fd87;
	mul.f32 	%f253, %f252, %f252;
	fma.rn.f32 	%f254, %f251, %f251, %f253;
	add.f32 	%f62, %f41, %f254;
	setp.lt.f32 	%p28, %f62, %f1;
	@%p28 bra 	$L__BB0_54;
	div.rn.f32 	%f255, %f2, %f62;
	setp.lt.f32 	%p29, %f255, 0f00800000;
	mul.f32 	%f256, %f255, 0f4B000000;
	selp.f32 	%f257, %f256, %f255, %p29;
	selp.f32 	%f258, 0fC1B80000, 0f00000000, %p29;
	mov.b32 	%r70, %f257;
	add.s32 	%r71, %r70, -1059760811;
	and.b32  	%r72, %r71, -8388608;
	sub.s32 	%r73, %r70, %r72;
	mov.b32 	%f259, %r73;
	cvt.rn.f32.s32 	%f260, %r72;
	fma.rn.f32 	%f261, %f260, 0f34000000, %f258;
	add.f32 	%f262, %f259, 0fBF800000;
	fma.rn.f32 	%f263, %f262, 0fBE055027, 0f3E1039F6;
	fma.rn.f32 	%f264, %f263, %f262, 0fBDF8CDCC;
	fma.rn.f32 	%f265, %f264, %f262, 0f3E0F2955;
	fma.rn.f32 	%f266, %f265, %f262, 0fBE2AD8B9;
	fma.rn.f32 	%f267, %f266, %f262, 0f3E4CED0B;
	fma.rn.f32 	%f268, %f267, %f262, 0fBE7FFF22;
	fma.rn.f32 	%f269, %f268, %f262, 0f3EAAAA78;
	fma.rn.f32 	%f270, %f269, %f262, 0fBF000000;
	mul.f32 	%f271, %f262, %f270;
	fma.rn.f32 	%f272, %f271, %f262, %f262;
	fma.rn.f32 	%f273, %f261, 0f3F317218, %f272;
	setp.gt.u32 	%p30, %r70, 2139095039;
	fma.rn.f32 	%f274, %f257, 0f7F800000, 0f7F800000;
	selp.f32 	%f275, %f274, %f273, %p30;
	setp.eq.f32 	%p31, %f257, 0f00000000;
	selp.f32 	%f276, 0fFF800000, %f275, %p31;
	add.f32 	%f471, %f470, %f276;
	bra.uni 	$L__BB0_55;
$L__BB0_54:
	div.rn.f32 	%f277, %f62, %f1;
	cvt.f64.f32 	%fd88, %f277;
	sub.f64 	%fd89, %fd2, %fd88;
	cvt.f64.f32 	%fd90, %f470;
	add.f64 	%fd91, %fd89, %fd90;
	cvt.rn.f32.f64 	%f471, %fd91;
$L__BB0_55:
	ld.param.f32 	%f457, [_Z16tissueGPU3KernelPfS_S_S_S_fiiiffii_param_5];
	cvt.f64.f32 	%fd92, %f457;
	add.f64 	%fd93, %fd92, %fd92;
	cvt.f64.f32 	%fd94, %f38;
	fma.rn.f64 	%fd95, %fd93, %fd94, %fd40;
	cvt.rn.f32.f64 	%f278, %fd95;
	cvt.f64.f32 	%fd96, %f39;
	fma.rn.f64 	%fd97, %fd93, %fd96, %fd41;
	cvt.rn.f32.f64 	%f279, %fd97;
	mul.f32 	%f280, %f279, %f279;
	fma.rn.f32 	%f281, %f278, %f278, %f280;
	add.f32 	%f66, %f41, %f281;
	setp.lt.f32 	%p32, %f66, %f1;
	@%p32 bra 	$L__BB0_57;
	div.rn.f32 	%f282, %f2, %f66;
	setp.lt.f32 	%p33, %f282, 0f00800000;
	mul.f32 	%f283, %f282, 0f4B000000;
	selp.f32 	%f284, %f283, %f282, %p33;
	selp.f32 	%f285, 0fC1B80000, 0f00000000, %p33;
	mov.b32 	%r74, %f284;
	add.s32 	%r75, %r74, -1059760811;
	and.b32  	%r76, %r75, -8388608;
	sub.s32 	%r77, %r74, %r76;
	mov.b32 	%f286, %r77;
	cvt.rn.f32.s32 	%f287, %r76;
	fma.rn.f32 	%f288, %f287, 0f34000000, %f285;
	add.f32 	%f289, %f286, 0fBF800000;
	fma.rn.f32 	%f290, %f289, 0fBE055027, 0f3E1039F6;
	fma.rn.f32 	%f291, %f290, %f289, 0fBDF8CDCC;
	fma.rn.f32 	%f292, %f291, %f289, 0f3E0F2955;
	fma.rn.f32 	%f293, %f292, %f289, 0fBE2AD8B9;
	fma.rn.f32 	%f294, %f293, %f289, 0f3E4CED0B;
	fma.rn.f32 	%f295, %f294, %f289, 0fBE7FFF22;
	fma.rn.f32 	%f296, %f295, %f289, 0f3EAAAA78;
	fma.rn.f32 	%f297, %f296, %f289, 0fBF000000;
	mul.f32 	%f298, %f289, %f297;
	fma.rn.f32 	%f299, %f298, %f289, %f289;
	fma.rn.f32 	%f300, %f288, 0f3F317218, %f299;
	setp.gt.u32 	%p34, %r74, 2139095039;
	fma.rn.f32 	%f301, %f284, 0f7F800000, 0f7F800000;
	selp.f32 	%f302, %f301, %f300, %p34;
	setp.eq.f32 	%p35, %f284, 0f00000000;
	selp.f32 	%f303, 0fFF800000, %f302, %p35;
	add.f32 	%f472, %f471, %f303;
	bra.uni 	$L__BB0_58;
$L__BB0_57:
	div.rn.f32 	%f304, %f66, %f1;
	cvt.f64.f32 	%fd98, %f304;
	sub.f64 	%fd99, %fd2, %fd98;
	cvt.f64.f32 	%fd100, %f471;
	add.f64 	%fd101, %fd99, %fd100;
	cvt.rn.f32.f64 	%f472, %fd101;
$L__BB0_58:
	mul.wide.s32 	%rd21, %r112, 4;
	add.s64 	%rd22, %rd2, %rd21;
	ld.global.f32 	%f305, [%rd22];
	fma.rn.f32 	%f475, %f472, %f305, %f475;
	add.s32 	%r112, %r112, %r39;
	setp.lt.s32 	%p36, %r112, %r37;
	@%p36 bra 	$L__BB0_37;
	bra.uni 	$L__BB0_61;
$L__BB0_59:
	div.rn.f32 	%f337, %f72, %f1;
	cvt.f64.f32 	%fd102, %f337;
	sub.f64 	%fd103, %fd2, %fd102;
	cvt.rn.f32.f64 	%f474, %fd103;
$L__BB0_60:
	add.s64 	%rd29, %rd2, %rd23;
	ld.global.f32 	%f338, [%rd29];
	fma.rn.f32 	%f475, %f474, %f338, %f475;
	add.s32 	%r113, %r113, %r39;
	setp.lt.s32 	%p41, %r113, %r37;
	@%p41 bra 	$L__BB0_34;
$L__BB0_61:
	ld.param.u64 	%rd46, [_Z16tissueGPU3KernelPfS_S_S_S_fiiiffii_param_2];
	setp.ne.s32 	%p53, %r2, 0;
	cvta.to.global.u64 	%rd44, %rd46;
	mul.wide.s32 	%rd45, %r1, 4;
	add.s64 	%rd4, %rd44, %rd45;
	@%p53 bra 	$L__BB0_63;
	st.global.f32 	[%rd4], %f475;
$L__BB0_63:
	bar.sync 	0;
	setp.lt.s32 	%p54, %r39, 2;
	@%p54 bra 	$L__BB0_135;
	add.s32 	%r11, %r39, -1;
	add.s32 	%r83, %r39, -2;
	and.b32  	%r12, %r11, 15;
	setp.lt.u32 	%p55, %r83, 15;
	mov.b32 	%r118, 1;
	@%p55 bra 	$L__BB0_100;
	and.b32  	%r13, %r11, -16;
	neg.s32 	%r114, %r2;
	mov.b32 	%r116, 1;
	mov.b32 	%r115, 0;
$L__BB0_66:
	.pragma "nounroll";
	setp.ne.s32 	%p56, %r114, -1;
	@%p56 bra 	$L__BB0_68;
	ld.global.f32 	%f395, [%rd4];
	add.f32 	%f396, %f475, %f395;
	st.global.f32 	[%rd4], %f396;
$L__BB0_68:
	add.s32 	%r86, %r116, 1;
	setp.ne.s32 	%p57, %r2, %r86;
	@%p57 bra 	$L__BB0_70;
	ld.global.f32 	%f397, [%rd4];
	add.f32 	%f398, %f475, %f397;
	st.global.f32 	[%rd4], %f398;
$L__BB0_70:
	add.s32 	%r87, %r116, 2;
	setp.ne.s32 	%p58, %r2, %r87;
	@%p58 bra 	$L__BB0_72;
	ld.global.f32 	%f399, [%rd4];
	add.f32 	%f400, %f475, %f399;
	st.global.f32 	[%rd4], %f400;
$L__BB0_72:
	add.s32 	%r88, %r116, 3;
	setp.ne.s32 	%p59, %r2, %r88;
	@%p59 bra 	$L__BB0_74;
	ld.global.f32 	%f401, [%rd4];
	add.f32 	%f402, %f475, %f401;
	st.global.f32 	[%rd4], %f402;
$L__BB0_74:
	add.s32 	%r89, %r116, 4;
	setp.ne.s32 	%p60, %r2, %r89;
	@%p60 bra 	$L__BB0_76;
	ld.global.f32 	%f403, [%rd4];
	add.f32 	%f404, %f475, %f403;
	st.global.f32 	[%rd4], %f404;
$L__BB0_76:
	add.s32 	%r90, %r116, 5;
	setp.ne.s32 	%p61, %r2, %r90;
	@%p61 bra 	$L__BB0_78;
	ld.global.f32 	%f405, [%rd4];
	add.f32 	%f406, %f475, %f405;
	st.global.f32 	[%rd4], %f406;
$L__BB0_78:
	add.s32 	%r91, %r116, 6;
	setp.ne.s32 	%p62, %r2, %r91;
	@%p62 bra 	$L__BB0_80;
	ld.global.f32 	%f407, [%rd4];
	add.f32 	%f408, %f475, %f407;
	st.global.f32 	[%rd4], %f408;
$L__BB0_80:
	add.s32 	%r92, %r116, 7;
	setp.ne.s32 	%p63, %r2, %r92;
	@%p63 bra 	$L__BB0_82;
	ld.global.f32 	%f409, [%rd4];
	add.f32 	%f410, %f475, %f409;
	st.global.f32 	[%rd4], %f410;
$L__BB0_82:
	add.s32 	%r93, %r116, 8;
	setp.ne.s32 	%p64, %r2, %r93;
	@%p64 bra 	$L__BB0_84;
	ld.global.f32 	%f411, [%rd4];
	add.f32 	%f412, %f475, %f411;
	st.global.f32 	[%rd4], %f412;
$L__BB0_84:
	add.s32 	%r94, %r116, 9;
	setp.ne.s32 	%p65, %r2, %r94;
	@%p65 bra 	$L__BB0_86;
	ld.global.f32 	%f413, [%rd4];
	add.f32 	%f414, %f475, %f413;
	st.global.f32 	[%rd4], %f414;
$L__BB0_86:
	add.s32 	%r95, %r116, 10;
	setp.ne.s32 	%p66, %r2, %r95;
	@%p66 bra 	$L__BB0_88;
	ld.global.f32 	%f415, [%rd4];
	add.f32 	%f416, %f475, %f415;
	st.global.f32 	[%rd4], %f416;
$L__BB0_88:
	add.s32 	%r96, %r116, 11;
	setp.ne.s32 	%p67, %r2, %r96;
	@%p67 bra 	$L__BB0_90;
	ld.global.f32 	%f417, [%rd4];
	add.f32 	%f418, %f475, %f417;
	st.global.f32 	[%rd4], %f418;
$L__BB0_90:
	add.s32 	%r97, %r116, 12;
	setp.ne.s32 	%p68, %r2, %r97;
	@%p68 bra 	$L__BB0_92;
	ld.global.f32 	%f419, [%rd4];
	add.f32 	%f420, %f475, %f419;
	st.global.f32 	[%rd4], %f420;
$L__BB0_92:
	add.s32 	%r98, %r116, 13;
	setp.ne.s32 	%p69, %r2, %r98;
	@%p69 bra 	$L__BB0_94;
	ld.global.f32 	%f421, [%rd4];
	add.f32 	%f422, %f475, %f421;
	st.global.f32 	[%rd4], %f422;
$L__BB0_94:
	add.s32 	%r99, %r116, 14;
	setp.ne.s32 	%p70, %r2, %r99;
	@%p70 bra 	$L__BB0_96;
	ld.global.f32 	%f423, [%rd4];
	add.f32 	%f424, %f475, %f423;
	st.global.f32 	[%rd4], %f424;
$L__BB0_96:
	add.s32 	%r18, %r116, 15;
	setp.ne.s32 	%p71, %r2, %r18;
	@%p71 bra 	$L__BB0_98;
	ld.global.f32 	%f425, [%rd4];
	add.f32 	%f426, %f475, %f425;
	st.global.f32 	[%rd4], %f426;
$L__BB0_98:
	add.s32 	%r116, %r116, 16;
	add.s32 	%r115, %r115, 16;
	add.s32 	%r114, %r114, 16;
	setp.ne.s32 	%p72, %r18, %r13;
	@%p72 bra 	$L__BB0_66;
	add.s32 	%r118, %r115, 1;
$L__BB0_100:
	setp.eq.s32 	%p73, %r12, 0;
	@%p73 bra 	$L__BB0_135;
	and.b32  	%r24, %r11, 7;
	setp.lt.u32 	%p74, %r12, 8;
	@%p74 bra 	$L__BB0_119;
	setp.ne.s32 	%p75, %r2, %r118;
	@%p75 bra 	$L__BB0_104;
	ld.global.f32 	%f427, [%rd4];
	add.f32 	%f428, %f475, %f427;
	st.global.f32 	[%rd4], %f428;
$L__BB0_104:
	add.s32 	%r100, %r118, 1;
	setp.ne.s32 	%p76, %r2, %r100;
	@%p76 bra 	$L__BB0_106;
	ld.global.f32 	%f429, [%rd4];
	add.f32 	%f430, %f475, %f429;
	st.global.f32 	[%rd4], %f430;
$L__BB0_106:
	add.s32 	%r101, %r118, 2;
	setp.ne.s32 	%p77, %r2, %r101;
	@%p77 bra 	$L__BB0_108;
	ld.global.f32 	%f431, [%rd4];
	add.f32 	%f432, %f475, %f431;
	st.global.f32 	[%rd4], %f432;
$L__BB0_108:
	add.s32 	%r102, %r118, 3;
	setp.ne.s32 	%p78, %r2, %r102;
	@%p78 bra 	$L__BB0_110;
	ld.global.f32 	%f433, [%rd4];
	add.f32 	%f434, %f475, %f433;
	st.global.f32 	[%rd4], %f434;
$L__BB0_110:
	add.s32 	%r103, %r118, 4;
	setp.ne.s32 	%p79, %r2, %r103;
	@%p79 bra 	$L__BB0_112;
	ld.global.f32 	%f435, [%rd4];
	add.f32 	%f436, %f475, %f435;
	st.global.f32 	[%rd4], %f436;
$L__BB0_112:
	add.s32 	%r104, %r118, 5;
	setp.ne.s32 	%p80, %r2, %r104;
	@%p80 bra 	$L__BB0_114;
	ld.global.f32 	%f437, [%rd4];
	add.f32 	%f438, %f475, %f437;
	st.global.f32 	[%rd4], %f438;
$L__BB0_114:
	add.s32 	%r105, %r118, 6;
	setp.ne.s32 	%p81, %r2, %r105;
	@%p81 bra 	$L__BB0_116;
	ld.global.f32 	%f439, [%rd4];
	add.f32 	%f440, %f475, %f439;
	st.global.f32 	[%rd4], %f440;
$L__BB0_116:
	add.s32 	%r106, %r118, 7;
	setp.ne.s32 	%p82, %r2, %r106;
	@%p82 bra 	$L__BB0_118;
	ld.global.f32 	%f441, [%rd4];
	add.f32 	%f442, %f475, %f441;
	st.global.f32 	[%rd4], %f442;
$L__BB0_118:
	add.s32 	%r118, %r118, 8;
$L__BB0_119:
	setp.eq.s32 	%p83, %r24, 0;
	@%p83 bra 	$L__BB0_135;
	and.b32  	%r27, %r11, 3;
	setp.lt.u32 	%p84, %r24, 4;
	@%p84 bra 	$L__BB0_130;
	setp.ne.s32 	%p85, %r2, %r118;
	@%p85 bra 	$L__BB0_123;
	ld.global.f32 	%f443, [%rd4];
	add.f32 	%f444, %f475, %f443;
	st.global.f32 	[%rd4], %f444;
$L__BB0_123:
	add.s32 	%r107, %r118, 1;
	setp.ne.s32 	%p86, %r2, %r107;
	@%p86 bra 	$L__BB0_125;
	ld.global.f32 	%f445, [%rd4];
	add.f32 	%f446, %f475, %f445;
	st.global.f32 	[%rd4], %f446;
$L__BB0_125:
	add.s32 	%r108, %r118, 2;
	setp.ne.s32 	%p87, %r2, %r108;
	@%p87 bra 	$L__BB0_127;
	ld.global.f32 	%f447, [%rd4];
	add.f32 	%f448, %f475, %f447;
	st.global.f32 	[%rd4], %f448;
$L__BB0_127:
	add.s32 	%r109, %r118, 3;
	setp.ne.s32 	%p88, %r2, %r109;
	@%p88 bra 	$L__BB0_129;
	ld.global.f32 	%f449, [%rd4];
	add.f32 	%f450, %f475, %f449;
	st.global.f32 	[%rd4], %f450;
$L__BB0_129:
	add.s32 	%r118, %r118, 4;
$L__BB0_130:
	setp.eq.s32 	%p89, %r27, 0;
	@%p89 bra 	$L__BB0_135;
	sub.s32 	%r121, %r118, %r2;
	neg.s32 	%r120, %r27;
$L__BB0_132:
	.pragma "nounroll";
	setp.ne.s32 	%p90, %r121, 0;
	@%p90 bra 	$L__BB0_134;
	ld.global.f32 	%f451, [%rd4];
	add.f32 	%f452, %f475, %f451;
	st.global.f32 	[%rd4], %f452;
$L__BB0_134:
	add.s32 	%r121, %r121, 1;
	add.s32 	%r120, %r120, 1;
	setp.ne.s32 	%p91, %r120, 0;
	@%p91 bra 	$L__BB0_132;
$L__BB0_135:
	ret;

}


// ===== COMPILED SASS (sm_100) =====

	.target	sm_100

	.elftype	@"ET_EXEC"


//--------------------- .note.nv.tkinfo           --------------------------
	.section	.note.nv.tkinfo,"",@"SHT_NOTE"
	.sectionflags	@"SHF_NOTE_NV_TKINFO"
	.tkinfo
        /*0018*/ 	.word	0x00000002
        /*0030*/ 	.string	""
        /*0030*/ 	.string	"ptxas"
        /*0030*/ 	.string	"Cuda compilation tools, release 13.0, V13.0.88"
        /*0030*/ 	.string	"Build cuda_13.0.r13.0/compiler.36424714_0"
        /*0030*/ 	.string	"-arch sm_100 -m 64 "



//--------------------- .note.nv.cuinfo           --------------------------
	.section	.note.nv.cuinfo,"",@"SHT_NOTE"
	.sectionflags	@"SHF_NOTE_NV_CUINFO"
        /*0018*/ 	.short	0x0002
        /*001a*/ 	.short	0x0064
        /*001c*/ 	.short	0x0082
	.zero		2


//--------------------- .nv.info                  --------------------------
	.section	.nv.info,"",@"SHT_CUDA_INFO"
	.align	4


	//----- nvinfo : EIATTR_REGCOUNT
	.align		4
        /*0000*/ 	.byte	0x04, 0x2f
        /*0002*/ 	.short	(.L_1 - .L_0)
	.align		4
.L_0:
        /*0004*/ 	.word	index@(_Z16tissueGPU3KernelPfS_S_S_S_fiiiffii)
        /*0008*/ 	.word	0x00000036


	//----- nvinfo : EIATTR_FRAME_SIZE
	.align		4
.L_1:
        /*000c*/ 	.byte	0x04, 0x11
        /*000e*/ 	.short	(.L_3 - .L_2)
	.align		4
.L_2:
        /*0010*/ 	.word	index@($__internal_3_$__cuda_sm3x_div_rn_noftz_f32_slowpath)
        /*0014*/ 	.word	0x00000000


	//----- nvinfo : EIATTR_FRAME_SIZE
	.align		4
.L_3:
        /*0018*/ 	.byte	0x04, 0x11
        /*001a*/ 	.short	(.L_5 - .L_4)
	.align		4
.L_4:
        /*001c*/ 	.word	index@($__internal_2_$__cuda_sm20_sqrt_rn_f32_slowpath)
        /*0020*/ 	.word	0x00000000


	//----- nvinfo : EIATTR_FRAME_SIZE
	.align		4
.L_5:
        /*0024*/ 	.byte	0x04, 0x11
        /*0026*/ 	.short	(.L_7 - .L_6)
	.align		4
.L_6:
        /*0028*/ 	.word	index@($__internal_1_$__cuda_sm20_div_rn_f64_full)
        /*002c*/ 	.word	0x00000000


	//----- nvinfo : EIATTR_FRAME_SIZE
	.align		4
.L_7:
        /*0030*/ 	.byte	0x04, 0x11
        /*0032*/ 	.short	(.L_9 - .L_8)
	.align		4
.L_8:
        /*0034*/ 	.word	index@($__internal_0_$__cuda_sm20_dblrcp_rn_slowpath_v3)
        /*0038*/ 	.word	0x00000000


	//----- nvinfo : EIATTR_FRAME_SIZE
	.align		4
.L_9:
        /*003c*/ 	.byte	0x04, 0x11
        /*003e*/ 	.short	(.L_11 - .L_10)
	.align		4
.L_10:
        /*0040*/ 	.word	index@(_Z16tissueGPU3KernelPfS_S_S_S_fiiiffii)
        /*0044*/ 	.word	0x00000000


	//----- nvinfo : EIATTR_MIN_STACK_SIZE
	.align		4
.L_11:
        /*0048*/ 	.byte	0x04, 0x12
        /*004a*/ 	.short	(.L_13 - .L_12)
	.align		4
.L_12:
        /*004c*/ 	.word	index@(_Z16tissueGPU3KernelPfS_S_S_S_fiiiffii)
        /*0050*/ 	.word	0x00000000
.L_13:


//--------------------- .nv.compat                --------------------------
	.section	.nv.compat,"",@"SHT_CUDA_COMPAT_INFO"
	.align	4
        /*0000*/ 	.byte	0x02, 0x09, 0x00, 0x00, 0x02, 0x02, 0x01, 0x00, 0x02, 0x05, 0x05, 0x00, 0x03, 0x07, 0x01, 0x01
        /*0010*/ 	.byte	0x02, 0x03, 0x00, 0x00, 0x02, 0x06, 0x01, 0x00, 0x04, 0x0b, 0x08, 0x00, 0x01, 0x00, 0x00, 0x00
        /*0020*/ 	.byte	0x00, 0x00, 0x00, 0x00


//--------------------- .nv.info._Z16tissueGPU3KernelPfS_S_S_S_fiiiffii --------------------------
	.section	.nv.info._Z16tissueGPU3KernelPfS_S_S_S_fiiiffii,"",@"SHT_CUDA_INFO"
	.sectionflags	@""
	.align	4


	//----- nvinfo : EIATTR_CUDA_API_VERSION
	.align		4
        /*0000*/ 	.byte	0x04, 0x37
        /*0002*/ 	.short	(.L_15 - .L_14)
.L_14:
        /*0004*/ 	.word	0x00000082


	//----- nvinfo : EIATTR_KPARAM_INFO
	.align		4
.L_15:
        /*0008*/ 	.byte	0x04, 0x17
        /*000a*/ 	.short	(.L_17 - .L_16)
.L_16:
        /*000c*/ 	.word	0x00000000
        /*0010*/ 	.short	0x000c
        /*0012*/ 	.short	0x0044
        /*0014*/ 	.byte	0x00, 0xf0, 0x11, 0x00


	//----- nvinfo : EIATTR_KPARAM_INFO
	.align		4
.L_17:
        /*0018*/ 	.byte	0x04, 0x17
        /*001a*/ 	.short	(.L_19 - .L_18)
.L_18:
        /*001c*/ 	.word	0x00000000
        /*0020*/ 	.short	0x000b
        /*0022*/ 	.short	0x0040
        /*0024*/ 	.byte	0x00, 0xf0, 0x11, 0x00


	//----- nvinfo : EIATTR_KPARAM_INFO
	.align		4
.L_19:
        /*0028*/ 	.byte	0x04, 0x17
        /*002a*/ 	.short	(.L_21 - .L_20)
.L_20:
        /*002c*/ 	.word	0x00000000
        /*0030*/ 	.short	0x000a
        /*0032*/ 	.short	0x003c
        /*0034*/ 	.byte	0x00, 0xf0, 0x11, 0x00


	//----- nvinfo : EIATTR_KPARAM_INFO
	.align		4
.L_21:
        /*0038*/ 	.byte	0x04, 0x17
        /*003a*/ 	.short	(.L_23 - .L_22)
.L_22:
        /*003c*/ 	.word	0x00000000
        /*0040*/ 	.short	0x0009
        /*0042*/ 	.short	0x0038
        /*0044*/ 	.byte	0x00, 0xf0, 0x11, 0x00


	//----- nvinfo : EIATTR_KPARAM_INFO
	.align		4
.L_23:
        /*0048*/ 	.byte	0x04, 0x17
        /*004a*/ 	.short	(.L_25 - .L_24)
.L_24:
        /*004c*/ 	.word	0x00000000
        /*0050*/ 	.short	0x0008
        /*0052*/ 	.short	0x0034
        /*0054*/ 	.byte	0x00, 0xf0, 0x11, 0x00


	//----- nvinfo : EIATTR_KPARAM_INFO
	.align		4
.L_25:
        /*0058*/ 	.byte	0x04, 0x17
        /*005a*/ 	.short	(.L_27 - .L_26)
.L_26:
        /*005c*/ 	.word	0x00000000
        /*0060*/ 	.short	0x0007
        /*0062*/ 	.short	0x0030
        /*0064*/ 	.byte	0x00, 0xf0, 0x11, 0x00


	//----- nvinfo : EIATTR_KPARAM_INFO
	.align		4
.L_27:
        /*0068*/ 	.byte	0x04, 0x17
        /*006a*/ 	.short	(.L_29 - .L_28)
.L_28:
        /*006c*/ 	.word	0x00000000
        /*0070*/ 	.short	0x0006
        /*0072*/ 	.short	0x002c
        /*0074*/ 	.byte	0x00, 0xf0, 0x11, 0x00


	//----- nvinfo : EIATTR_KPARAM_INFO
	.align		4
.L_29:
        /*0078*/ 	.byte	0x04, 0x17
        /*007a*/ 	.short	(.L_31 - .L_30)
.L_30:
        /*007c*/ 	.word	0x00000000
        /*0080*/ 	.short	0x0005
        /*0082*/ 	.short	0x0028
        /*0084*/ 	.byte	0x00, 0xf0, 0x11, 0x00


	//----- nvinfo : EIATTR_KPARAM_INFO
	.align		4
.L_31:
        /*0088*/ 	.byte	0x04, 0x17
        /*008a*/ 	.short	(.L_33 - .L_32)
.L_32:
        /*008c*/ 	.word	0x00000000
        /*0090*/ 	.short	0x0004
        /*0092*/ 	.short	0x0020
        /*0094*/ 	.byte	0x00, 0xf5, 0x21, 0x00


	//----- nvinfo : EIATTR_KPARAM_INFO
	.align		4
.L_33:
        /*0098*/ 	.byte	0x04, 0x17
        /*009a*/ 	.short	(.L_35 - .L_34)
.L_34:
        /*009c*/ 	.word	0x00000000
        /*00a0*/ 	.short	0x0003
        /*00a2*/ 	.short	0x0018
        /*00a4*/ 	.byte	0x00, 0xf5, 0x21, 0x00


	//----- nvinfo : EIATTR_KPARAM_INFO
	.align		4
.L_35:
        /*00a8*/ 	.byte	0x04, 0x17
        /*00aa*/ 	.short	(.L_37 - .L_36)
.L_36:
        /*00ac*/ 	.word	0x00000000
        /*00b0*/ 	.short	0x0002
        /*00b2*/ 	.short	0x0010
        /*00b4*/ 	.byte	0x00, 0xf5, 0x21, 0x00


	//----- nvinfo : EIATTR_KPARAM_INFO
	.align		4
.L_37:
        /*00b8*/ 	.byte	0x04, 0x17
        /*00ba*/ 	.short	(.L_39 - .L_38)
.L_38:
        /*00bc*/ 	.word	0x00000000
        /*00c0*/ 	.short	0x0001
        /*00c2*/ 	.short	0x0008
        /*00c4*/ 	.byte	0x00, 0xf5, 0x21, 0x00


	//----- nvinfo : EIATTR_KPARAM_INFO
	.align		4
.L_39:
        /*00c8*/ 	.byte	0x04, 0x17
        /*00ca*/ 	.short	(.L_41 - .L_40)
.L_40:
        /*00cc*/ 	.word	0x00000000
        /*00d0*/ 	.short	0x0000
        /*00d2*/ 	.short	0x0000
        /*00d4*/ 	.byte	0x00, 0xf5, 0x21, 0x00


	//----- nvinfo : EIATTR_SPARSE_MMA_MASK
	.align		4
.L_41:
        /*00d8*/ 	.byte	0x03, 0x50
        /*00da*/ 	.short	0x0000


	//----- nvinfo : EIATTR_MAXREG_COUNT
	.align		4
        /*00dc*/ 	.byte	0x03, 0x1b
        /*00de*/ 	.short	0x00ff


	//----- nvinfo : EIATTR_NUM_BARRIERS
	.align		4
        /*00e0*/ 	.byte	0x02, 0x4c
        /*00e2*/ 	.byte	0x01
	.zero		1


	//----- nvinfo : EIATTR_MERCURY_ISA_VERSION
	.align		4
        /*00e4*/ 	.byte	0x03, 0x5f
        /*00e6*/ 	.short	0x0101


	//----- nvinfo : EIATTR_VRC_CTA_INIT_COUNT
	.align		4
        /*00e8*/ 	.byte	0x02, 0x4a
	.zero		1
	.zero		1


	//----- nvinfo : EIATTR_EXIT_INSTR_OFFSETS
	.align		4
        /*00ec*/ 	.byte	0x04, 0x1c
        /*00ee*/ 	.short	(.L_43 - .L_42)


	//   ....[0]....
.L_42:
        /*00f0*/ 	.word	0x000001f0


	//   ....[1]....
        /*00f4*/ 	.word	0x000064a0


	//   ....[2]....
        /*00f8*/ 	.word	0x00006d50


	//   ....[3]....
        /*00fc*/ 	.word	0x000071a0


	//   ....[4]....
        /*0100*/ 	.word	0x000073f0


	//   ....[5]....
        /*0104*/ 	.word	0x000074a0


	//----- nvinfo : EIATTR_CRS_STACK_SIZE
	.align		4
.L_43:
        /*0108*/ 	.byte	0x04, 0x1e
        /*010a*/ 	.short	(.L_45 - .L_44)
.L_44:
        /*010c*/ 	.word	0x00000000


	//----- nvinfo : EIATTR_CBANK_PARAM_SIZE
	.align		4
.L_45:
        /*0110*/ 	.byte	0x03, 0x19
        /*0112*/ 	.short	0x0048


	//----- nvinfo : EIATTR_PARAM_CBANK
	.align		4
        /*0114*/ 	.byte	0x04, 0x0a
        /*0116*/ 	.short	(.L_47 - .L_46)
	.align		4
.L_46:
        /*0118*/ 	.word	index@(.nv.constant0._Z16tissueGPU3KernelPfS_S_S_S_fiiiffii)
        /*011c*/ 	.short	0x0380
        /*011e*/ 	.short	0x0048


	//----- nvinfo : EIATTR_SW_WAR
	.align		4
.L_47:
        /*0120*/ 	.byte	0x04, 0x36
        /*0122*/ 	.short	(.L_49 - .L_48)
.L_48:
        /*0124*/ 	.word	0x00000008
.L_49:


//--------------------- .nv.callgraph             --------------------------
	.section	.nv.callgraph,"",@"SHT_CUDA_CALLGRAPH"
	.align	4
	.sectionentsize	8
	.align		4
        /*0000*/ 	.word	0x00000000
	.align		4
        /*0004*/ 	.word	0xffffffff
	.align		4
        /*0008*/ 	.word	0x00000000
	.align		4
        /*000c*/ 	.word	0xfffffffe
	.align		4
        /*0010*/ 	.word	0x00000000
	.align		4
        /*0014*/ 	.word	0xfffffffd
	.align		4
        /*0018*/ 	.word	0x00000000
	.align		4
        /*001c*/ 	.word	0xfffffffc


//--------------------- .text._Z16tissueGPU3KernelPfS_S_S_S_fiiiffii --------------------------
	.section	.text._Z16tissueGPU3KernelPfS_S_S_S_fiiiffii,"ax",@progbits
	.align	128
        .global         _Z16tissueGPU3KernelPfS_S_S_S_fiiiffii
        .type           _Z16tissueGPU3KernelPfS_S_S_S_fiiiffii,@function
        .size           _Z16tissueGPU3KernelPfS_S_S_S_fiiiffii,(.L_x_240 - _Z16tissueGPU3KernelPfS_S_S_S_fiiiffii)
        .other          _Z16tissueGPU3KernelPfS_S_S_S_fiiiffii,@"STO_CUDA_ENTRY STV_DEFAULT"
_Z16tissueGPU3KernelPfS_S_S_S_fiiiffii:
.text._Z16tissueGPU3KernelPfS_S_S_S_fiiiffii:
[----:B------:R-:W-:Y:S08]  /*0000*/  LDC R1, c[0x0][0x37c] ;  /* 0x0000df00ff017b82 */ /* 0x000ff00000000800 */
[----:B------:R-:W0:Y:S01]  /*0010*/  LDC R6, c[0x0][0x3c0] ;  /* 0x0000f000ff067b82 */ /* 0x000e220000000800 */
[----:B------:R-:W1:Y:S01]  /*0020*/  S2R R5, SR_CTAID.X ;  /* 0x0000000000057919 */ /* 0x000e620000002500 */
[----:B------:R-:W1:Y:S01]  /*0030*/  LDCU UR4, c[0x0][0x360] ;  /* 0x00006c00ff0477ac */ /* 0x000e620008000800 */
[----:B------:R-:W1:Y:S05]  /*0040*/  S2R R4, SR_TID.X ;  /* 0x0000000000047919 */ /* 0x000e6a0000002100 */
[----:B------:R-:W2:Y:S01]  /*0050*/  LDC R17, c[0x0][0x3ac] ;  /* 0x0000eb00ff117b82 */ /* 0x000ea20000000800 */
[----:B0-----:R-:W-:-:S04]  /*0060*/  IABS R7, R6 ;  /* 0x0000000600077213 */ /* 0x001fc80000000000 */
[----:B------:R-:W0:Y:S01]  /*0070*/  I2F.RP R0, R7 ;  /* 0x0000000700007306 */ /* 0x000e220000209400 */
[----:B-1----:R-:W-:-:S07]  /*0080*/  IMAD R5, R5, UR4, R4 ;  /* 0x0000000405057c24 */ /* 0x002fce000f8e0204 */
[----:B0-----:R-:W0:Y:S02]  /*0090*/  MUFU.RCP R0, R0 ;  /* 0x0000000000007308 */ /* 0x001e240000001000 */
[----:B0-----:R-:W-:Y:S02]  /*00a0*/  IADD3 R2, PT, PT, R0, 0xffffffe, RZ ;  /* 0x0ffffffe00027810 */ /* 0x001fe40007ffe0ff */
[----:B------:R-:W-:-:S04]  /*00b0*/  IABS R0, R5 ;  /* 0x0000000500007213 */ /* 0x000fc80000000000 */
[----:B------:R0:W1:Y:S02]  /*00c0*/  F2I.FTZ.U32.TRUNC.NTZ R3, R2 ;  /* 0x0000000200037305 */ /* 0x000064000021f000 */
[----:B0-----:R-:W-:Y:S02]  /*00d0*/  HFMA2 R2, -RZ, RZ, 0, 0 ;  /* 0x00000000ff027431 */ /* 0x001fe400000001ff */
[----:B-1----:R-:W-:-:S04]  /*00e0*/  IMAD.MOV R8, RZ, RZ, -R3 ;  /* 0x000000ffff087224 */ /* 0x002fc800078e0a03 */
[----:B------:R-:W-:-:S04]  /*00f0*/  IMAD R9, R8, R7, RZ ;  /* 0x0000000708097224 */ /* 0x000fc800078e02ff */
[----:B------:R-:W-:-:S06]  /*0100*/  IMAD.HI.U32 R3, R3, R9, R2 ;  /* 0x0000000903037227 */ /* 0x000fcc00078e0002 */
[----:B------:R-:W-:-:S04]  /*0110*/  IMAD.HI.U32 R4, R3, R0, RZ ;  /* 0x0000000003047227 */ /* 0x000fc800078e00ff */
[----:B------:R-:W-:-:S04]  /*0120*/  IMAD.MOV R2, RZ, RZ, -R4 ;  /* 0x000000ffff027224 */ /* 0x000fc800078e0a04 */
[----:B------:R-:W-:-:S05]  /*0130*/  IMAD R0, R7, R2, R0 ;  /* 0x0000000207007224 */ /* 0x000fca00078e0200 */
[----:B------:R-:W-:-:S13]  /*0140*/  ISETP.GT.U32.AND P1, PT, R7, R0, PT ;  /* 0x000000000700720c */ /* 0x000fda0003f24070 */
[-C--:B------:R-:W-:Y:S01]  /*0150*/  @!P1 IADD3 R0, PT, PT, R0, -R7.reuse, RZ ;  /* 0x8000000700009210 */ /* 0x080fe20007ffe0ff */
[----:B------:R-:W-:Y:S01]  /*0160*/  @!P1 VIADD R4, R4, 0x1 ;  /* 0x0000000104049836 */ /* 0x000fe20000000000 */
[----:B------:R-:W-:Y:S02]  /*0170*/  ISETP.NE.AND P1, PT, R6, RZ, PT ;  /* 0x000000ff0600720c */ /* 0x000fe40003f25270 */
[----:B------:R-:W-:Y:S02]  /*0180*/  ISETP.GE.U32.AND P0, PT, R0, R7, PT ;  /* 0x000000070000720c */ /* 0x000fe40003f06070 */
[----:B------:R-:W-:-:S04]  /*0190*/  LOP3.LUT R0, R5, R6, RZ, 0x3c, !PT ;  /* 0x0000000605007212 */ /* 0x000fc800078e3cff */
[----:B------:R-:W-:-:S07]  /*01a0*/  ISETP.GE.AND P2, PT, R0, RZ, PT ;  /* 0x000000ff0000720c */ /* 0x000fce0003f46270 */
[----:B------:R-:W-:-:S06]  /*01b0*/  @P0 IADD3 R4, PT, PT, R4, 0x1, RZ ;  /* 0x0000000104040810 */ /* 0x000fcc0007ffe0ff */
[----:B------:R-:W-:Y:S01]  /*01c0*/  @!P2 IMAD.MOV R4, RZ, RZ, -R4 ;  /* 0x000000ffff04a224 */ /* 0x000fe200078e0a04 */
[----:B------:R-:W-:-:S04]  /*01d0*/  @!P1 LOP3.LUT R4, RZ, R6, RZ, 0x33, !PT ;  /* 0x00000006ff049212 */ /* 0x000fc800078e33ff */
[----:B--2---:R-:W-:-:S13]  /*01e0*/  ISETP.GE.AND P0, PT, R4, R17, PT ;  /* 0x000000110400720c */ /* 0x004fda0003f06270 */
[----:B------:R-:W-:Y:S05]  /*01f0*/  @P0 EXIT ;  /* 0x000000000000094d */ /* 0x000fea0003800000 */
[----:B------:R-:W0:Y:S01]  /*0200*/  LDC.64 R12, c[0x0][0x380] ;  /* 0x0000e000ff0c7b82 */ /* 0x000e220000000a00 */
[----:B------:R-:W1:Y:S01]  /*0210*/  LDCU UR4, c[0x0][0x3b0] ;  /* 0x00007600ff0477ac */ /* 0x000e620008000800 */
[----:B------:R-:W-:Y:S01]  /*0220*/  IADD3 R0, PT, PT, -R4, RZ, RZ ;  /* 0x000000ff04007210 */ /* 0x000fe20007ffe1ff */
[----:B------:R-:W-:Y:S01]  /*0230*/  BSSY.RECONVERGENT B0, `(.L_x_0) ;  /* 0x000061f000007945 */ /* 0x000fe20003800200 */
[----:B------:R-:W-:Y:S01]  /*0240*/  IMAD.MOV.U32 R8, RZ, RZ, RZ ;  /* 0x000000ffff087224 */ /* 0x000fe200078e00ff */
[----:B------:R-:W2:Y:S02]  /*0250*/  LDCU.64 UR6, c[0x0][0x358] ;  /* 0x00006b00ff0677ac */ /* 0x000ea40008000a00 */
[----:B------:R-:W-:Y:S01]  /*0260*/  IMAD R5, R6, R0, R5 ;  /* 0x0000000006057224 */ /* 0x000fe200078e0205 */
[----:B------:R-:W3:Y:S01]  /*0270*/  LDC.64 R2, c[0x0][0x3b8] ;  /* 0x0000ee00ff027b82 */ /* 0x000ee20000000a00 */
[----:B------:R-:W4:Y:S01]  /*0280*/  LDCU UR12, c[0x0][0x3a8] ;  /* 0x00007500ff0c77ac */ /* 0x000f220008000800 */
[----:B------:R-:W0:Y:S01]  /*0290*/  LDCU UR10, c[0x0][0x3a8] ;  /* 0x00007500ff0a77ac */ /* 0x000e220008000800 */
[----:B------:R-:W0:Y:S01]  /*02a0*/  LDCU UR11, c[0x0][0x3c0] ;  /* 0x00007800ff0b77ac */ /* 0x000e220008000800 */
[----:B-1----:R-:W-:Y:S01]  /*02b0*/  ISETP.GE.AND P0, PT, R5, UR4, PT ;  /* 0x0000000405007c0c */ /* 0x002fe2000bf06270 */
[----:B------:R-:W1:Y:S01]  /*02c0*/  LDCU UR8, c[0x0][0x3c0] ;  /* 0x00007800ff0877ac */ /* 0x000e620008000800 */
[----:B0-----:R-:W-:Y:S01]  /*02d0*/  IMAD.WIDE R12, R4, 0x4, R12 ;  /* 0x00000004040c7825 */ /* 0x001fe200078e020c */
[----:B------:R-:W0:Y:S01]  /*02e0*/  LDCU UR9, c[0x0][0x3c0] ;  /* 0x00007800ff0977ac */ /* 0x000e220008000800 */
[----:B------:R-:W0:Y:S02]  /*02f0*/  LDCU UR13, c[0x0][0x3c0] ;  /* 0x00007800ff0d77ac */ /* 0x000e240008000800 */
[----:B------:R-:W-:-:S04]  /*0300*/  IMAD.WIDE R14, R17, 0x4, R12 ;  /* 0x00000004110e7825 */ /* 0x000fc800078e020c */
[----:B---3--:R-:W-:Y:S01]  /*0310*/  FMUL R6, R3, R3 ;  /* 0x0000000303067220 */ /* 0x008fe20000400000 */
[----:B------:R-:W3:Y:S01]  /*0320*/  LDCU UR14, c[0x0][0x3b0] ;  /* 0x00007600ff0e77ac */ /* 0x000ee20008000800 */
[----:B------:R-:W-:Y:S01]  /*0330*/  FMUL R7, R2, R2 ;  /* 0x0000000202077220 */ /* 0x000fe20000400000 */
[----:B------:R-:W-:Y:S01]  /*0340*/  IMAD.WIDE R16, R17, 0x4, R14 ;  /* 0x0000000411107825 */ /* 0x000fe200078e020e */
[----:B-12-4-:R-:W-:Y:S06]  /*0350*/  @P0 BRA `(.L_x_1) ;  /* 0x0000006000300947 */ /* 0x016fec0003800000 */
[----:B------:R1:W5:Y:S04]  /*0360*/  LDG.E R9, desc[UR6][R12.64] ;  /* 0x000000060c097981 */ /* 0x000368000c1e1900 */
[----:B------:R1:W5:Y:S04]  /*0370*/  LDG.E R10, desc[UR6][R14.64] ;  /* 0x000000060e0a7981 */ /* 0x000368000c1e1900 */
[----:B------:R1:W5:Y:S01]  /*0380*/  LDG.E R11, desc[UR6][R16.64] ;  /* 0x00000006100b7981 */ /* 0x000362000c1e1900 */
[----:B------:R-:W2:Y:S01]  /*0390*/  MUFU.RCP R0, R7 ;  /* 0x0000000700007308 */ /* 0x000ea20000001000 */
[----:B------:R-:W4:Y:S07]  /*03a0*/  LDCU UR4, c[0x0][0x3b4] ;  /* 0x00007680ff0477ac */ /* 0x000f2e0008000800 */
[----:B------:R-:W0:Y:S01]  /*03b0*/  FCHK P0, R6, R7 ;  /* 0x0000000706007302 */ /* 0x000e220000000000 */
[----:B--2---:R-:W-:Y:S01]  /*03c0*/  FFMA R3, R0, -R7, 1 ;  /* 0x3f80000000037423 */ /* 0x004fe20000000807 */
[----:B----4-:R-:W-:-:S03]  /*03d0*/  ISETP.NE.AND P2, PT, RZ, UR4, PT ;  /* 0x00000004ff007c0c */ /* 0x010fc6000bf45270 */
[----:B------:R-:W-:-:S04]  /*03e0*/  FFMA R3, R0, R3, R0 ;  /* 0x0000000300037223 */ /* 0x000fc80000000000 */
[----:B------:R-:W-:-:S04]  /*03f0*/  FFMA R19, R3, R6, RZ ;  /* 0x0000000603137223 */ /* 0x000fc800000000ff */
[----:B------:R-:W-:-:S04]  /*0400*/  FFMA R0, R19, -R7, R6 ;  /* 0x8000000713007223 */ /* 0x000fc80000000006 */
[----:B------:R-:W-:Y:S01]  /*0410*/  FFMA R0, R3, R0, R19 ;  /* 0x0000000003007223 */ /* 0x000fe20000000013 */
[----:B01----:R-:W-:Y:S06]  /*0420*/  @!P0 BRA `(.L_x_2) ;  /* 0x0000000000108947 */ /* 0x003fec0003800000 */
[----:B------:R-:W-:Y:S01]  /*0430*/  MOV R3, R6 ;  /* 0x0000000600037202 */ /* 0x000fe20000000f00 */
[----:B------:R-:W-:Y:S01]  /*0440*/  IMAD.MOV.U32 R0, RZ, RZ, R7 ;  /* 0x000000ffff007224 */ /* 0x000fe200078e0007 */
[----:B------:R-:W-:-:S07]  /*0450*/  MOV R2, 0x470 ;  /* 0x0000047000027802 */ /* 0x000fce0000000f00 */
[----:B---3-5:R-:W-:Y:S05]  /*0460*/  CALL.REL.NOINC `($__internal_3_$__cuda_sm3x_div_rn_noftz_f32_slowpath) ;  /* 0x0000007800807944 */ /* 0x028fea0003c00000 */
.L_x_2:
[----:B------:R-:W-:Y:S01]  /*0470*/  MOV R15, R0 ;  /* 0x00000000000f7202 */ /* 0x000fe20000000f00 */
[----:B------:R-:W-:Y:S01]  /*0480*/  IMAD.MOV.U32 R3, RZ, RZ, 0x3e055027 ;  /* 0x3e055027ff037424 */ /* 0x000fe200078e00ff */
[----:B------:R-:W0:Y:S02]  /*0490*/  LDCU UR4, c[0x0][0x3a8] ;  /* 0x00007500ff0477ac */ /* 0x000e240008000800 */
[----:B------:R-:W-:-:S13]  /*04a0*/  FSETP.GEU.AND P0, PT, R15, 1.175494350822287508e-38, PT ;  /* 0x008000000f00780b */ /* 0x000fda0003f0e000 */
[----:B------:R-:W-:Y:S01]  /*04b0*/  @!P0 FMUL R15, R15, 8388608 ;  /* 0x4b0000000f0f8820 */ /* 0x000fe20000400000 */
[----:B0-----:R-:W0:Y:S03]  /*04c0*/  F2F.F64.F32 R30, UR4 ;  /* 0x00000004001e7d10 */ /* 0x001e260008201800 */
[----:B------:R-:W-:-:S05]  /*04d0*/  VIADD R0, R15, 0xc0d55555 ;  /* 0xc0d555550f007836 */ /* 0x000fca0000000000 */
[----:B------:R-:W-:-:S04]  /*04e0*/  LOP3.LUT R2, R0, 0xff800000, RZ, 0xc0, !PT ;  /* 0xff80000000027812 */ /* 0x000fc800078ec0ff */
[----:B------:R-:W-:-:S05]  /*04f0*/  IADD3 R0, PT, PT, R15, -R2, RZ ;  /* 0x800000020f007210 */ /* 0x000fca0007ffe0ff */
[----:B------:R-:W-:Y:S01]  /*0500*/  FADD R8, R0, -1 ;  /* 0xbf80000000087421 */ /* 0x000fe20000000000 */
[----:B------:R-:W-:Y:S01]  /*0510*/  FSEL R0, RZ, -23, P0 ;  /* 0xc1b80000ff007808 */ /* 0x000fe20000000000 */
[----:B0-----:R-:W-:Y:S01]  /*0520*/  DADD R30, R30, R30 ;  /* 0x000000001e1e7229 */ /* 0x001fe2000000001e */
[----:B------:R-:W-:Y:S01]  /*0530*/  ISETP.GT.U32.AND P0, PT, R15, 0x7f7fffff, PT ;  /* 0x7f7fffff0f00780c */ /* 0x000fe20003f04070 */
[----:B------:R-:W-:-:S04]  /*0540*/  FFMA R3, R8, -R3, 0.14084610342979431152 ;  /* 0x3e1039f608037423 */ /* 0x000fc80000000803 */
[----:B------:R-:W-:-:S04]  /*0550*/  FFMA R3, R8, R3, -0.12148627638816833496 ;  /* 0xbdf8cdcc08037423 */ /* 0x000fc80000000003 */
[----:B------:R-:W-:-:S04]  /*0560*/  FFMA R3, R8, R3, 0.13980610668659210205 ;  /* 0x3e0f295508037423 */ /* 0x000fc80000000003 */
[----:B------:R-:W-:-:S04]  /*0570*/  FFMA R3, R8, R3, -0.16684235632419586182 ;  /* 0xbe2ad8b908037423 */ /* 0x000fc80000000003 */
[----:B------:R-:W-:-:S04]  /*0580*/  FFMA R3, R8, R3, 0.20012299716472625732 ;  /* 0x3e4ced0b08037423 */ /* 0x000fc80000000003 */
[----:B------:R-:W-:-:S04]  /*0590*/  FFMA R3, R8, R3, -0.24999669194221496582 ;  /* 0xbe7fff2208037423 */ /* 0x000fc80000000003 */
[----:B------:R-:W-:-:S04]  /*05a0*/  FFMA R3, R8, R3, 0.33333182334899902344 ;  /* 0x3eaaaa7808037423 */ /* 0x000fc80000000003 */
[C---:B------:R-:W-:Y:S01]  /*05b0*/  FFMA R13, R8.reuse, R3, -0.5 ;  /* 0xbf000000080d7423 */ /* 0x040fe20000000003 */
[----:B------:R-:W-:Y:S02]  /*05c0*/  I2FP.F32.S32 R3, R2 ;  /* 0x0000000200037245 */ /* 0x000fe40000201400 */
[----:B------:R-:W-:Y:S01]  /*05d0*/  MOV R2, 0x7f800000 ;  /* 0x7f80000000027802 */ /* 0x000fe20000000f00 */
[C---:B------:R-:W-:Y:S02]  /*05e0*/  FMUL R13, R8.reuse, R13 ;  /* 0x0000000d080d7220 */ /* 0x040fe40000400000 */
[----:B------:R-:W-:Y:S02]  /*05f0*/  FFMA R0, R3, 1.1920928955078125e-07, R0 ;  /* 0x3400000003007823 */ /* 0x000fe40000000000 */
[----:B------:R-:W-:-:S04]  /*0600*/  FFMA R13, R8, R13, R8 ;  /* 0x0000000d080d7223 */ /* 0x000fc80000000008 */
[----:B------:R-:W-:Y:S01]  /*0610*/  FFMA R0, R0, 0.69314718246459960938, R13 ;  /* 0x3f31721800007823 */ /* 0x000fe2000000000d */
[C---:B------:R-:W-:Y:S01]  /*0620*/  @P0 FFMA R0, R15.reuse, R2, +INF ;  /* 0x7f8000000f000423 */ /* 0x040fe20000000002 */
[----:B------:R-:W-:-:S04]  /*0630*/  FSETP.NEU.AND P0, PT, R15, RZ, PT ;  /* 0x000000ff0f00720b */ /* 0x000fc80003f0d000 */
[----:B------:R-:W-:-:S04]  /*0640*/  FSEL R0, R0, -INF , P0 ;  /* 0xff80000000007808 */ /* 0x000fc80000000000 */
[----:B------:R-:W0:Y:S02]  /*0650*/  F2F.F64.F32 R16, R0 ;  /* 0x0000000000107310 */ /* 0x000e240000201800 */
[----:B0-----:R-:W-:Y:S01]  /*0660*/  DADD R16, R16, 1 ;  /* 0x3ff0000010107429 */ /* 0x001fe20000000000 */
[----:B------:R-:W-:Y:S10]  /*0670*/  @P2 BRA `(.L_x_3) ;  /* 0x0000003400302947 */ /* 0x000ff40003800000 */
[----:B------:R-:W0:Y:S01]  /*0680*/  LDCU UR5, c[0x0][0x3b8] ;  /* 0x00007700ff0577ac */ /* 0x000e220008000800 */
[----:B------:R1:W2:Y:S01]  /*0690*/  F2F.F64.F32 R16, R7 ;  /* 0x0000000700107310 */ /* 0x0002a20000201800 */
[----:B------:R-:W4:Y:S07]  /*06a0*/  LDCU UR4, c[0x0][0x3c4] ;  /* 0x00007880ff0477ac */ /* 0x000f2e0008000800 */
[----:B0-----:R-:W0:Y:S01]  /*06b0*/  F2F.F64.F32 R14, UR5 ;  /* 0x00000005000e7d10 */ /* 0x001e220008201800 */
[----:B----4-:R-:W-:-:S09]  /*06c0*/  UISETP.NE.AND UP0, UPT, UR4, URZ, UPT ;  /* 0x000000ff0400728c */ /* 0x010fd2000bf05270 */
[----:B-12---:R-:W-:Y:S05]  /*06d0*/  BRA.U UP0, `(.L_x_4) ;  /* 0x0000000500c87547 */ /* 0x006fea000b800000 */
[----:B------:R-:W1:Y:S01]  /*06e0*/  LDC R0, c[0x0][0x3b0] ;  /* 0x0000ec00ff007b82 */ /* 0x000e620000000800 */
[----:B------:R-:W-:Y:S01]  /*06f0*/  IMAD.MOV.U32 R8, RZ, RZ, RZ ;  /* 0x000000ffff087224 */ /* 0x000fe200078e00ff */
[----:B------:R-:W-:-:S06]  /*0700*/  MOV R3, R5 ;  /* 0x0000000500037202 */ /* 0x000fcc0000000f00 */
[----:B------:R-:W2:Y:S02]  /*0710*/  LDC.64 R12, c[0x0][0x388] ;  /* 0x0000e200ff0c7b82 */ /* 0x000ea40000000a00 */
.L_x_16:
[----:B--2---:R-:W-:-:S04]  /*0720*/  IMAD.WIDE R18, R3, 0x4, R12 ;  /* 0x0000000403127825 */ /* 0x004fc800078e020c */
[C---:B-1----:R-:W-:Y:S02]  /*0730*/  IMAD.WIDE R20, R0.reuse, 0x4, R18 ;  /* 0x0000000400147825 */ /* 0x042fe400078e0212 */
[----:B------:R-:W2:Y:S04]  /*0740*/  LDG.E R18, desc[UR6][R18.64] ;  /* 0x0000000612127981 */ /* 0x000ea8000c1e1900 */
[----:B------:R-:W4:Y:S01]  /*0750*/  LDG.E R25, desc[UR6][R20.64] ;  /* 0x0000000614197981 */ /* 0x000f22000c1e1900 */
[----:B------:R-:W-:-:S06]  /*0760*/  IMAD.WIDE R22, R0, 0x4, R20 ;  /* 0x0000000400167825 */ /* 0x000fcc00078e0214 */
[----:B------:R-:W3:Y:S01]  /*0770*/  LDG.E R22, desc[UR6][R22.64] ;  /* 0x0000000616167981 */ /* 0x000ee2000c1e1900 */
[----:B------:R-:W-:Y:S01]  /*0780*/  BSSY.RECONVERGENT B2, `(.L_x_5) ;  /* 0x000005f000027945 */ /* 0x000fe20003800200 */
[----:B--2--5:R-:W-:Y:S01]  /*0790*/  FADD R2, -R9, R18 ;  /* 0x0000001209027221 */ /* 0x024fe20000000100 */
[----:B----4-:R-:W-:-:S04]  /*07a0*/  FADD R25, -R10, R25 ;  /* 0x000000190a197221 */ /* 0x010fc80000000100 */
[----:B------:R-:W-:Y:S01]  /*07b0*/  FMUL R25, R25, R25 ;  /* 0x0000001919197220 */ /* 0x000fe20000400000 */
[----:B---3--:R-:W-:-:S03]  /*07c0*/  FADD R6, -R11, R22 ;  /* 0x000000160b067221 */ /* 0x008fc60000000100 */
[----:B------:R-:W-:-:S04]  /*07d0*/  FFMA R25, R2, R2, R25 ;  /* 0x0000000202197223 */ /* 0x000fc80000000019 */
[----:B------:R-:W-:-:S05]  /*07e0*/  FFMA R25, R6, R6, R25 ;  /* 0x0000000606197223 */ /* 0x000fca0000000019 */
[----:B------:R-:W-:Y:S01]  /*07f0*/  FSETP.GEU.AND P0, PT, R25, R7, PT ;  /* 0x000000071900720b */ /* 0x000fe20003f0e000 */
[----:B------:R-:W-:Y:S01]  /*0800*/  IMAD.MOV.U32 R2, RZ, RZ, R3 ;  /* 0x000000ffff027224 */ /* 0x000fe200078e0003 */
[----:B------:R-:W-:-:S04]  /*0810*/  IADD3 R3, PT, PT, R3, UR8, RZ ;  /* 0x0000000803037c10 */ /* 0x000fc8000fffe0ff */
[----:B------:R-:W-:-:S07]  /*0820*/  ISETP.GE.AND P1, PT, R3, R0, PT ;  /* 0x000000000300720c */ /* 0x000fce0003f26270 */
[----:B------:R-:W-:Y:S06]  /*0830*/  @!P0 BRA `(.L_x_6) ;  /* 0x0000000000908947 */ /* 0x000fec0003800000 */
[----:B------:R-:W-:Y:S01]  /*0840*/  VIADD R18, R25, 0xf3000000 ;  /* 0xf300000019127836 */ /* 0x000fe20000000000 */
[----:B------:R1:W2:Y:S01]  /*0850*/  MUFU.RSQ R6, R25 ;  /* 0x0000001900067308 */ /* 0x0002a20000001400 */
[----:B------:R-:W-:Y:S03]  /*0860*/  BSSY.RECONVERGENT B1, `(.L_x_7) ;  /* 0x000000c000017945 */ /* 0x000fe60003800200 */
[----:B------:R-:W-:-:S13]  /*0870*/  ISETP.GT.U32.AND P0, PT, R18, 0x727fffff, PT ;  /* 0x727fffff1200780c */ /* 0x000fda0003f04070 */
[----:B-12---:R-:W-:Y:S05]  /*0880*/  @!P0 BRA `(.L_x_8) ;  /* 0x0000000000148947 */ /* 0x006fea0003800000 */
[----:B------:R-:W-:Y:S02]  /*0890*/  MOV R26, R25 ;  /* 0x00000019001a7202 */ /* 0x000fe40000000f00 */
[----:B------:R-:W-:-:S07]  /*08a0*/  MOV R28, 0x8c0 ;  /* 0x000008c0001c7802 */ /* 0x000fce0000000f00 */
[----:B0-----:R-:W-:Y:S05]  /*08b0*/  CALL.REL.NOINC `($__internal_2_$__cuda_sm20_sqrt_rn_f32_slowpath) ;  /* 0x0000007400107944 */ /* 0x001fea0003c00000 */
[----:B------:R-:W-:Y:S01]  /*08c0*/  IMAD.MOV.U32 R26, RZ, RZ, R29 ;  /* 0x000000ffff1a7224 */ /* 0x000fe200078e001d */
[----:B------:R-:W-:Y:S06]  /*08d0*/  BRA `(.L_x_9) ;  /* 0x0000000000107947 */ /* 0x000fec0003800000 */
.L_x_8:
[----:B------:R-:W-:Y:S01]  /*08e0*/  FMUL.FTZ R26, R25, R6 ;  /* 0x00000006191a7220 */ /* 0x000fe20000410000 */
[----:B------:R-:W-:-:S03]  /*08f0*/  FMUL.FTZ R6, R6, 0.5 ;  /* 0x3f00000006067820 */ /* 0x000fc60000410000 */
[----:B------:R-:W-:-:S04]  /*0900*/  FFMA R19, -R26, R26, R25 ;  /* 0x0000001a1a137223 */ /* 0x000fc80000000119 */
[----:B------:R-:W-:-:S07]  /*0910*/  FFMA R26, R19, R6, R26 ;  /* 0x00000006131a7223 */ /* 0x000fce000000001a */
.L_x_9:
[----:B------:R-:W-:Y:S05]  /*0920*/  BSYNC.RECONVERGENT B1 ;  /* 0x0000000000017941 */ /* 0x000fea0003800200 */
.L_x_7:
[----:B------:R-:W1:Y:S01]  /*0930*/  F2F.F64.F32 R26, R26 ;  /* 0x0000001a001a7310 */ /* 0x000e620000201800 */
[----:B------:R-:W-:Y:S07]  /*0940*/  BSSY.RECONVERGENT B3, `(.L_x_10) ;  /* 0x0000010000037945 */ /* 0x000fee0003800200 */
[----:B-1----:R-:W1:Y:S01]  /*0950*/  MUFU.RCP64H R19, R27 ;  /* 0x0000001b00137308 */ /* 0x002e620000001800 */
[----:B------:R-:W-:-:S04]  /*0960*/  IADD3 R18, PT, PT, R27, 0x300402, RZ ;  /* 0x003004021b127810 */ /* 0x000fc80007ffe0ff */
[----:B------:R-:W-:Y:S02]  /*0970*/  FSETP.GEU.AND P0, PT, |R18|, 5.8789094863358348022e-39, PT ;  /* 0x004004021200780b */ /* 0x000fe40003f0e200 */
[----:B-1----:R-:W-:-:S08]  /*0980*/  DFMA R20, -R26, R18, 1 ;  /* 0x3ff000001a14742b */ /* 0x002fd00000000112 */
[----:B------:R-:W-:-:S08]  /*0990*/  DFMA R20, R20, R20, R20 ;  /* 0x000000141414722b */ /* 0x000fd00000000014 */
[----:B------:R-:W-:-:S08]  /*09a0*/  DFMA R20, R18, R20, R18 ;  /* 0x000000141214722b */ /* 0x000fd00000000012 */
[----:B------:R-:W-:-:S08]  /*09b0*/  DFMA R22, -R26, R20, 1 ;  /* 0x3ff000001a16742b */ /* 0x000fd00000000114 */
[----:B------:R-:W-:Y:S01]  /*09c0*/  DFMA R20, R20, R22, R20 ;  /* 0x000000161414722b */ /* 0x000fe20000000014 */
[----:B------:R-:W-:Y:S10]  /*09d0*/  @P0 BRA `(.L_x_11) ;  /* 0x0000000000180947 */ /* 0x000ff40003800000 */
[----:B------:R-:W-:Y:S02]  /*09e0*/  LOP3.LUT R30, R27, 0x7fffffff, RZ, 0xc0, !PT ;  /* 0x7fffffff1b1e7812 */ /* 0x000fe400078ec0ff */
[----:B------:R-:W-:-:S03]  /*09f0*/  MOV R34, 0xa20 ;  /* 0x00000a2000227802 */ /* 0x000fc60000000f00 */
[----:B------:R-:W-:-:S07]  /*0a00*/  VIADD R30, R30, 0xfff00000 ;  /* 0xfff000001e1e7836 */ /* 0x000fce0000000000 */
[----:B0-----:R-:W-:Y:S05]  /*0a10*/  CALL.REL.NOINC `($__internal_0_$__cuda_sm20_dblrcp_rn_slowpath_v3) ;  /* 0x0000006800a47944 */ /* 0x001fea0003c00000 */
[----:B------:R-:W-:Y:S01]  /*0a20*/  MOV R20, R28 ;  /* 0x0000001c00147202 */ /* 0x000fe20000000f00 */
[----:B------:R-:W-:-:S07]  /*0a30*/  IMAD.MOV.U32 R21, RZ, RZ, R29 ;  /* 0x000000ffff157224 */ /* 0x000fce00078e001d */
.L_x_11:
[----:B------:R-:W-:Y:S05]  /*0a40*/  BSYNC.RECONVERGENT B3 ;  /* 0x0000000000037941 */ /* 0x000fea0003800200 */
.L_x_10:
[----:B------:R-:W-:Y:S01]  /*0a50*/  MOV R18, R20 ;  /* 0x0000001400127202 */ /* 0x000fe20000000f00 */
[----:B------:R-:W-:Y:S01]  /*0a60*/  IMAD.MOV.U32 R19, RZ, RZ, R21 ;  /* 0x000000ffff137224 */ /* 0x000fe200078e0015 */
[----:B------:R-:W-:Y:S06]  /*0a70*/  BRA `(.L_x_12) ;  /* 0x0000000000bc7947 */ /* 0x000fec0003800000 */
.L_x_6:
[----:B------:R-:W1:Y:S01]  /*0a80*/  MUFU.RCP64H R21, R17 ;  /* 0x0000001100157308 */ /* 0x000e620000001800 */
[----:B------:R-:W-:Y:S01]  /*0a90*/  HFMA2 R20, -RZ, RZ, 0, 5.9604644775390625e-08 ;  /* 0x00000001ff147431 */ /* 0x000fe200000001ff */
[----:B------:R-:W-:Y:S05]  /*0aa0*/  BSSY.RECONVERGENT B3, `(.L_x_13) ;  /* 0x0000015000037945 */ /* 0x000fea0003800200 */
[----:B-1----:R-:W-:-:S08]  /*0ab0*/  DFMA R18, R20, -R16, 1 ;  /* 0x3ff000001412742b */ /* 0x002fd00000000810 */
[----:B------:R-:W-:Y:S02]  /*0ac0*/  DFMA R22, R18, R18, R18 ;  /* 0x000000121216722b */ /* 0x000fe40000000012 */
[----:B------:R-:W1:Y:S06]  /*0ad0*/  F2F.F64.F32 R18, R25 ;  /* 0x0000001900127310 */ /* 0x000e6c0000201800 */
[----:B------:R-:W-:-:S08]  /*0ae0*/  DFMA R22, R20, R22, R20 ;  /* 0x000000161416722b */ /* 0x000fd00000000014 */
[----:B------:R-:W-:Y:S02]  /*0af0*/  DFMA R20, R22, -R16, 1 ;  /* 0x3ff000001614742b */ /* 0x000fe40000000810 */
[----:B-1----:R-:W-:-:S06]  /*0b00*/  DMUL R30, R18, -0.5 ;  /* 0xbfe00000121e7828 */ /* 0x002fcc0000000000 */
[----:B------:R-:W-:-:S04]  /*0b10*/  DFMA R20, R22, R20, R22 ;  /* 0x000000141614722b */ /* 0x000fc80000000016 */
[----:B------:R-:W-:-:S04]  /*0b20*/  FSETP.GEU.AND P2, PT, |R31|, 6.5827683646048100446e-37, PT ;  /* 0x036000001f00780b */ /* 0x000fc80003f4e200 */
[----:B------:R-:W-:-:S08]  /*0b30*/  DMUL R18, R30, R20 ;  /* 0x000000141e127228 */ /* 0x000fd00000000000 */
[----:B------:R-:W-:-:S08]  /*0b40*/  DFMA R22, R18, -R16, R30 ;  /* 0x800000101216722b */ /* 0x000fd0000000001e */
[----:B------:R-:W-:-:S10]  /*0b50*/  DFMA R18, R20, R22, R18 ;  /* 0x000000161412722b */ /* 0x000fd40000000012 */
[----:B------:R-:W-:-:S05]  /*0b60*/  FFMA R6, RZ, R17, R19 ;  /* 0x00000011ff067223 */ /* 0x000fca0000000013 */
[----:B------:R-:W-:-:S13]  /*0b70*/  FSETP.GT.AND P0, PT, |R6|, 1.469367938527859385e-39, PT ;  /* 0x001000000600780b */ /* 0x000fda0003f04200 */
[----:B------:R-:W-:Y:S05]  /*0b80*/  @P0 BRA P2, `(.L_x_14) ;  /* 0x0000000000180947 */ /* 0x000fea0001000000 */
[----:B------:R-:W-:Y:S01]  /*0b90*/  IMAD.MOV.U32 R28, RZ, RZ, R16 ;  /* 0x000000ffff1c7224 */ /* 0x000fe200078e0010 */
[----:B------:R-:W-:Y:S02]  /*0ba0*/  MOV R29, R17 ;  /* 0x00000011001d7202 */ /* 0x000fe40000000f00 */
[----:B------:R-:W-:-:S07]  /*0bb0*/  MOV R48, 0xbd0 ;  /* 0x00000bd000307802 */ /* 0x000fce0000000f00 */
[----:B0-----:R-:W-:Y:S05]  /*0bc0*/  CALL.REL.NOINC `($__internal_1_$__cuda_sm20_div_rn_f64_full) ;  /* 0x0000006800dc7944 */ /* 0x001fea0003c00000 */
[----:B------:R-:W-:Y:S01]  /*0bd0*/  IMAD.MOV.U32 R18, RZ, RZ, R30 ;  /* 0x000000ffff127224 */ /* 0x000fe200078e001e */
[----:B------:R-:W-:-:S07]  /*0be0*/  MOV R19, R31 ;  /* 0x0000001f00137202 */ /* 0x000fce0000000f00 */
.L_x_14:
[----:B------:R-:W-:Y:S05]  /*0bf0*/  BSYNC.RECONVERGENT B3 ;  /* 0x0000000000037941 */ /* 0x000fea0003800200 */
.L_x_13:
[----:B0-----:R-:W0:Y:S01]  /*0c00*/  MUFU.RCP64H R21, R15 ;  /* 0x0000000f00157308 */ /* 0x001e220000001800 */
[----:B------:R-:W-:Y:S01]  /*0c10*/  IMAD.MOV.U32 R20, RZ, RZ, 0x1 ;  /* 0x00000001ff147424 */ /* 0x000fe200078e00ff */
[----:B------:R-:W-:Y:S01]  /*0c20*/  DADD R30, R18, 1.5 ;  /* 0x3ff80000121e7429 */ /* 0x000fe20000000000 */
[----:B------:R-:W-:Y:S09]  /*0c30*/  BSSY.RECONVERGENT B3, `(.L_x_12) ;  /* 0x0000013000037945 */ /* 0x000ff20003800200 */
[----:B------:R-:W-:Y:S01]  /*0c40*/  FSETP.GEU.AND P2, PT, |R31|, 6.5827683646048100446e-37, PT ;  /* 0x036000001f00780b */ /* 0x000fe20003f4e200 */
[----:B0-----:R-:W-:-:S08]  /*0c50*/  DFMA R22, R20, -R14, 1 ;  /* 0x3ff000001416742b */ /* 0x001fd0000000080e */
[----:B------:R-:W-:-:S08]  /*0c60*/  DFMA R22, R22, R22, R22 ;  /* 0x000000161616722b */ /* 0x000fd00000000016 */
[----:B------:R-:W-:-:S08]  /*0c70*/  DFMA R22, R20, R22, R20 ;  /* 0x000000161416722b */ /* 0x000fd00000000014 */
[----:B------:R-:W-:-:S08]  /*0c80*/  DFMA R20, R22, -R14, 1 ;  /* 0x3ff000001614742b */ /* 0x000fd0000000080e */
[----:B------:R-:W-:-:S08]  /*0c90*/  DFMA R20, R22, R20, R22 ;  /* 0x000000141614722b */ /* 0x000fd00000000016 */
[----:B------:R-:W-:-:S08]  /*0ca0*/  DMUL R18, R30, R20 ;  /* 0x000000141e127228 */ /* 0x000fd00000000000 */
[----:B------:R-:W-:-:S08]  /*0cb0*/  DFMA R22, R18, -R14, R30 ;  /* 0x8000000e1216722b */ /* 0x000fd0000000001e */
[----:B------:R-:W-:-:S10]  /*0cc0*/  DFMA R18, R20, R22, R18 ;  /* 0x000000161412722b */ /* 0x000fd40000000012 */
[----:B------:R-:W-:-:S05]  /*0cd0*/  FFMA R6, RZ, R15, R19 ;  /* 0x0000000fff067223 */ /* 0x000fca0000000013 */
[----:B------:R-:W-:-:S13]  /*0ce0*/  FSETP.GT.AND P0, PT, |R6|, 1.469367938527859385e-39, PT ;  /* 0x001000000600780b */ /* 0x000fda0003f04200 */
[----:B------:R-:W-:Y:S05]  /*0cf0*/  @P0 BRA P2, `(.L_x_15) ;  /* 0x0000000000180947 */ /* 0x000fea0001000000 */
[----:B------:R-:W-:Y:S01]  /*0d00*/  MOV R28, R14 ;  /* 0x0000000e001c7202 */ /* 0x000fe20000000f00 */
[----:B------:R-:W-:Y:S01]  /*0d10*/  IMAD.MOV.U32 R29, RZ, RZ, R15 ;  /* 0x000000ffff1d7224 */ /* 0x000fe200078e000f */
[----:B------:R-:W-:-:S07]  /*0d20*/  MOV R48, 0xd40 ;  /* 0x00000d4000307802 */ /* 0x000fce0000000f00 */
[----:B------:R-:W-:Y:S05]  /*0d30*/  CALL.REL.NOINC `($__internal_1_$__cuda_sm20_div_rn_f64_full) ;  /* 0x0000006800807944 */ /* 0x000fea0003c00000 */
[----:B------:R-:W-:Y:S01]  /*0d40*/  MOV R18, R30 ;  /* 0x0000001e00127202 */ /* 0x000fe20000000f00 */
[----:B------:R-:W-:-:S07]  /*0d50*/  IMAD.MOV.U32 R19, RZ, RZ, R31 ;  /* 0x000000ffff137224 */ /* 0x000fce00078e001f */
.L_x_15:
[----:B------:R-:W-:Y:S05]  /*0d60*/  BSYNC.RECONVERGENT B3 ;  /* 0x0000000000037941 */ /* 0x000fea0003800200 */
.L_x_12:
[----:B------:R-:W-:Y:S05]  /*0d70*/  BSYNC.RECONVERGENT B2 ;  /* 0x0000000000027941 */ /* 0x000fea0003800200 */
.L_x_5:
[----:B------:R-:W1:Y:S02]  /*0d80*/  LDC.64 R20, c[0x0][0x398] ;  /* 0x0000e600ff147b82 */ /* 0x000e640000000a00 */
[----:B-1----:R-:W-:-:S06]  /*0d90*/  IMAD.WIDE R20, R2, 0x4, R20 ;  /* 0x0000000402147825 */ /* 0x002fcc00078e0214 */
[----:B------:R-:W2:Y:S01]  /*0da0*/  LDG.E R20, desc[UR6][R20.64] ;  /* 0x0000000614147981 */ /* 0x000ea2000c1e1900 */
[----:B------:R-:W-:-:S10]  /*0db0*/  DADD R18, RZ, R18 ;  /* 0x00000000ff127229 */ /* 0x000fd40000000012 */
[----:B------:R-:W2:Y:S02]  /*0dc0*/  F2F.F32.F64 R19, R18 ;  /* 0x0000001200137310 */ /* 0x000ea40000301000 */
[----:B--2---:R-:W-:Y:S01]  /*0dd0*/  FFMA R8, R19, R20, R8 ;  /* 0x0000001413087223 */ /* 0x004fe20000000008 */
[----:B------:R-:W-:Y:S06]  /*0de0*/  @!P1 BRA `(.L_x_16) ;  /* 0xfffffff8004c9947 */ /* 0x000fec000383ffff */
[----:B------:R-:W-:Y:S05]  /*0df0*/  BRA `(.L_x_1) ;  /* 0x0000005400887947 */ /* 0x000fea0003800000 */
.L_x_4:
[----:B------:R-:W1:Y:S02]  /*0e00*/  LDC.64 R22, c[0x0][0x3a0] ;  /* 0x0000e800ff167b82 */ /* 0x000e640000000a00 */
[----:B-1----:R-:W2:Y:S04]  /*0e10*/  LDG.E R0, desc[UR6][R22.64+0x10] ;  /* 0x0000100616007981 */ /* 0x002ea8000c1e1900 */
[----:B------:R-:W4:Y:S04]  /*0e20*/  LDG.E R2, desc[UR6][R22.64+0x28] ;  /* 0x0000280616027981 */ /* 0x000f28000c1e1900 */
[----:B------:R1:W5:Y:S04]  /*0e30*/  LDG.E R46, desc[UR6][R22.64] ;  /* 0x00000006162e7981 */ /* 0x000368000c1e1900 */
        /* <DEDUP_REMOVED lines=8> */
[----:B------:R1:W5:Y:S01]  /*0ec0*/  LDG.E R6, desc[UR6][R22.64+0x2c] ;  /* 0x00002c0616067981 */ /* 0x000362000c1e1900 */
[----:B------:R-:W-:-:S02]  /*0ed0*/  MOV R8, RZ ;  /* 0x000000ff00087202 */ /* 0x000fc40000000f00 */
[----:B------:R-:W-:Y:S01]  /*0ee0*/  MOV R3, R5 ;  /* 0x0000000500037202 */ /* 0x000fe20000000f00 */
[----:B--2---:R-:W2:Y:S08]  /*0ef0*/  F2F.F64.F32 R18, R0 ;  /* 0x0000000000127310 */ /* 0x004eb00000201800 */
[----:B----4-:R-:W4:Y:S01]  /*0f00*/  F2F.F64.F32 R20, R2 ;  /* 0x0000000200147310 */ /* 0x010f220000201800 */
[----:B--2---:R-:W-:-:S02]  /*0f10*/  DMUL R18, R18, R30 ;  /* 0x0000001e12127228 */ /* 0x004fc40000000000 */
[----:B-1--4-:R-:W-:-:S11]  /*0f20*/  DMUL R20, R20, R30 ;  /* 0x0000001e14147228 */ /* 0x012fd60000000000 */
.L_x_100:
[----:B------:R-:W1:Y:S08]  /*0f30*/  LDC.64 R24, c[0x0][0x388] ;  /* 0x0000e200ff187b82 */ /* 0x000e700000000a00 */
[----:B------:R-:W2:Y:S01]  /*0f40*/  LDC R37, c[0x0][0x3b0] ;  /* 0x0000ec00ff257b82 */ /* 0x000ea20000000800 */
[----:B-1----:R-:W-:-:S04]  /*0f50*/  IMAD.WIDE R24, R3, 0x4, R24 ;  /* 0x0000000403187825 */ /* 0x002fc800078e0218 */
[C---:B--2---:R-:W-:Y:S02]  /*0f60*/  IMAD.WIDE R28, R37.reuse, 0x4, R24 ;  /* 0x00000004251c7825 */ /* 0x044fe400078e0218 */
[----:B------:R-:W2:Y:S02]  /*0f70*/  LDG.E R24, desc[UR6][R24.64] ;  /* 0x0000000618187981 */ /* 0x000ea4000c1e1900 */
[----:B------:R-:W-:Y:S02]  /*0f80*/  IMAD.WIDE R26, R37, 0x4, R28 ;  /* 0x00000004251a7825 */ /* 0x000fe400078e021c */
[----:B------:R-:W4:Y:S04]  /*0f90*/  LDG.E R23, desc[UR6][R28.64] ;  /* 0x000000061c177981 */ /* 0x000f28000c1e1900 */
[----:B------:R-:W3:Y:S01]  /*0fa0*/  LDG.E R26, desc[UR6][R26.64] ;  /* 0x000000061a1a7981 */ /* 0x000ee2000c1e1900 */
[----:B------:R-:W-:Y:S01]  /*0fb0*/  IMAD.MOV.U32 R0, RZ, RZ, R3 ;  /* 0x000000ffff007224 */ /* 0x000fe200078e0003 */
[----:B------:R-:W-:Y:S01]  /*0fc0*/  IADD3 R3, PT, PT, R3, UR9, RZ ;  /* 0x0000000903037c10 */ /* 0x000fe2000fffe0ff */
[----:B------:R-:W-:Y:S03]  /*0fd0*/  BSSY.RECONVERGENT B2, `(.L_x_17) ;  /* 0x000005e000027945 */ /* 0x000fe60003800200 */
[----:B------:R-:W-:Y:S01]  /*0fe0*/  ISETP.GE.AND P1, PT, R3, R37, PT ;  /* 0x000000250300720c */ /* 0x000fe20003f26270 */
[----:B--2--5:R-:W-:Y:S01]  /*0ff0*/  FADD R30, -R9, R24 ;  /* 0x00000018091e7221 */ /* 0x024fe20000000100 */
[----:B----4-:R-:W-:-:S04]  /*1000*/  FADD R31, -R10, R23 ;  /* 0x000000170a1f7221 */ /* 0x010fc80000000100 */
[----:B------:R-:W-:Y:S01]  /*1010*/  FMUL R33, R31, R31 ;  /* 0x0000001f1f217220 */ /* 0x000fe20000400000 */
[----:B---3--:R-:W-:-:S03]  /*1020*/  FADD R2, -R11, R26 ;  /* 0x0000001a0b027221 */ /* 0x008fc60000000100 */
[----:B------:R-:W-:Y:S01]  /*1030*/  FFMA R33, R30, R30, R33 ;  /* 0x0000001e1e217223 */ /* 0x000fe20000000021 */
[----:B------:R-:W-:-:S04]  /*1040*/  FMUL R2, R2, R2 ;  /* 0x0000000202027220 */ /* 0x000fc80000400000 */
[----:B------:R-:W-:Y:S01]  /*1050*/  FADD R35, R2, R33 ;  /* 0x0000002102237221 */ /* 0x000fe20000000000 */
[----:B------:R1:W2:Y:S04]  /*1060*/  F2F.F64.F32 R22, R30 ;  /* 0x0000001e00167310 */ /* 0x0002a80000201800 */
[----:B------:R-:W-:-:S04]  /*1070*/  FSETP.GEU.AND P0, PT, R35, R7, PT ;  /* 0x000000072300720b */ /* 0x000fc80003f0e000 */
[----:B------:R1:W3:Y:S09]  /*1080*/  F2F.F64.F32 R24, R31 ;  /* 0x0000001f00187310 */ /* 0x0002f20000201800 */
[----:B-12---:R-:W-:Y:S05]  /*1090*/  @!P0 BRA `(.L_x_18) ;  /* 0x0000000000888947 */ /* 0x006fea0003800000 */
[----:B------:R-:W-:Y:S01]  /*10a0*/  IADD3 R26, PT, PT, R35, -0xd000000, RZ ;  /* 0xf3000000231a7810 */ /* 0x000fe20007ffe0ff */
[----:B------:R1:W2:Y:S01]  /*10b0*/  MUFU.RSQ R28, R35 ;  /* 0x00000023001c7308 */ /* 0x0002a20000001400 */
[----:B------:R-:W-:Y:S02]  /*10c0*/  BSSY.RECONVERGENT B1, `(.L_x_19) ;  /* 0x000000c000017945 */ /* 0x000fe40003800200 */
[----:B------:R-:W-:-:S13]  /*10d0*/  ISETP.GT.U32.AND P0, PT, R26, 0x727fffff, PT ;  /* 0x727fffff1a00780c */ /* 0x000fda0003f04070 */
[----:B-1----:R-:W-:Y:S05]  /*10e0*/  @!P0 BRA `(.L_x_20) ;  /* 0x0000000000148947 */ /* 0x002fea0003800000 */
[----:B------:R-:W-:Y:S01]  /*10f0*/  IMAD.MOV.U32 R26, RZ, RZ, R35 ;  /* 0x000000ffff1a7224 */ /* 0x000fe200078e0023 */
[----:B--2---:R-:W-:-:S07]  /*1100*/  MOV R28, 0x1120 ;  /* 0x00001120001c7802 */ /* 0x004fce0000000f00 */
[----:B0--3--:R-:W-:Y:S05]  /*1110*/  CALL.REL.NOINC `($__internal_2_$__cuda_sm20_sqrt_rn_f32_slowpath) ;  /* 0x0000006800f87944 */ /* 0x009fea0003c00000 */
[----:B------:R-:W-:Y:S01]  /*1120*/  MOV R26, R29 ;  /* 0x0000001d001a7202 */ /* 0x000fe20000000f00 */
[----:B------:R-:W-:Y:S06]  /*1130*/  BRA `(.L_x_21) ;  /* 0x0000000000107947 */ /* 0x000fec0003800000 */
.L_x_20:
[----:B--2---:R-:W-:Y:S01]  /*1140*/  FMUL.FTZ R26, R35, R28 ;  /* 0x0000001c231a7220 */ /* 0x004fe20000410000 */
[----:B------:R-:W-:-:S03]  /*1150*/  FMUL.FTZ R28, R28, 0.5 ;  /* 0x3f0000001c1c7820 */ /* 0x000fc60000410000 */
[----:B------:R-:W-:-:S04]  /*1160*/  FFMA R27, -R26, R26, R35 ;  /* 0x0000001a1a1b7223 */ /* 0x000fc80000000123 */
[----:B------:R-:W-:-:S07]  /*1170*/  FFMA R26, R27, R28, R26 ;  /* 0x0000001c1b1a7223 */ /* 0x000fce000000001a */
.L_x_21:
[----:B------:R-:W-:Y:S05]  /*1180*/  BSYNC.RECONVERGENT B1 ;  /* 0x0000000000017941 */ /* 0x000fea0003800200 */
.L_x_19:
        /* <DEDUP_REMOVED lines=14> */
[----:B0--3--:R-:W-:Y:S05]  /*1270*/  CALL.REL.NOINC `($__internal_0_$__cuda_sm20_dblrcp_rn_slowpath_v3) ;  /* 0x00000060008c7944 */ /* 0x009fea0003c00000 */
[----:B------:R-:W-:Y:S02]  /*1280*/  MOV R32, R28 ;  /* 0x0000001c00207202 */ /* 0x000fe40000000f00 */
[----:B------:R-:W-:-:S07]  /*1290*/  MOV R33, R29 ;  /* 0x0000001d00217202 */ /* 0x000fce0000000f00 */
.L_x_23:
[----:B------:R-:W-:Y:S05]  /*12a0*/  BSYNC.RECONVERGENT B3 ;  /* 0x0000000000037941 */ /* 0x000fea0003800200 */
.L_x_22:
[----:B------:R-:W-:Y:S05]  /*12b0*/  BRA `(.L_x_24) ;  /* 0x0000000000bc7947 */ /* 0x000fea0003800000 */
.L_x_18:
[----:B------:R-:W1:Y:S01]  /*12c0*/  MUFU.RCP64H R31, R17 ;  /* 0x00000011001f7308 */ /* 0x000e620000001800 */
[----:B------:R-:W-:Y:S01]  /*12d0*/  IMAD.MOV.U32 R30, RZ, RZ, 0x1 ;  /* 0x00000001ff1e7424 */ /* 0x000fe200078e00ff */
[----:B------:R-:W-:Y:S06]  /*12e0*/  BSSY.RECONVERGENT B3, `(.L_x_25) ;  /* 0x0000015000037945 */ /* 0x000fec0003800200 */
[----:B------:R-:W2:Y:S01]  /*12f0*/  F2F.F64.F32 R26, R35 ;  /* 0x00000023001a7310 */ /* 0x000ea20000201800 */
[----:B-1----:R-:W-:Y:S02]  /*1300*/  DFMA R28, R30, -R16, 1 ;  /* 0x3ff000001e1c742b */ /* 0x002fe40000000810 */
[----:B--2---:R-:W-:-:S06]  /*1310*/  DMUL R26, R26, -0.5 ;  /* 0xbfe000001a1a7828 */ /* 0x004fcc0000000000 */
[----:B------:R-:W-:-:S08]  /*1320*/  DFMA R28, R28, R28, R28 ;  /* 0x0000001c1c1c722b */ /* 0x000fd0000000001c */
[----:B------:R-:W-:Y:S01]  /*1330*/  DFMA R28, R30, R28, R30 ;  /* 0x0000001c1e1c722b */ /* 0x000fe2000000001e */
[----:B------:R-:W-:-:S07]  /*1340*/  FSETP.GEU.AND P2, PT, |R27|, 6.5827683646048100446e-37, PT ;  /* 0x036000001b00780b */ /* 0x000fce0003f4e200 */
        /* <DEDUP_REMOVED lines=10> */
[----:B------:R-:W-:Y:S02]  /*13f0*/  MOV R31, R27 ;  /* 0x0000001b001f7202 */ /* 0x000fe40000000f00 */
[----:B------:R-:W-:Y:S02]  /*1400*/  MOV R29, R17 ;  /* 0x00000011001d7202 */ /* 0x000fe40000000f00 */
[----:B------:R-:W-:-:S07]  /*1410*/  MOV R48, 0x1430 ;  /* 0x0000143000307802 */ /* 0x000fce0000000f00 */
[----:B0--3--:R-:W-:Y:S05]  /*1420*/  CALL.REL.NOINC `($__internal_1_$__cuda_sm20_div_rn_f64_full) ;  /* 0x0000006000c47944 */ /* 0x009fea0003c00000 */
.L_x_26:
[----:B------:R-:W-:Y:S05]  /*1430*/  BSYNC.RECONVERGENT B3 ;  /* 0x0000000000037941 */ /* 0x000fea0003800200 */
.L_x_25:
[----:B0-----:R-:W0:Y:S01]  /*1440*/  MUFU.RCP64H R27, R15 ;  /* 0x0000000f001b7308 */ /* 0x001e220000001800 */
[----:B------:R-:W-:Y:S01]  /*1450*/  MOV R26, 0x1 ;  /* 0x00000001001a7802 */ /* 0x000fe20000000f00 */
        /* <DEDUP_REMOVED lines=17> */
[----:B---3--:R-:W-:Y:S05]  /*1570*/  CALL.REL.NOINC `($__internal_1_$__cuda_sm20_div_rn_f64_full) ;  /* 0x0000006000707944 */ /* 0x008fea0003c00000 */
[----:B------:R-:W-:Y:S01]  /*1580*/  MOV R32, R30 ;  /* 0x0000001e00207202 */ /* 0x000fe20000000f00 */
[----:B------:R-:W-:-:S07]  /*1590*/  IMAD.MOV.U32 R33, RZ, RZ, R31 ;  /* 0x000000ffff217224 */ /* 0x000fce00078e001f */
.L_x_27:
[----:B------:R-:W-:Y:S05]  /*15a0*/  BSYNC.RECONVERGENT B3 ;  /* 0x0000000000037941 */ /* 0x000fea0003800200 */
.L_x_24:
[----:B------:R-:W-:Y:S05]  /*15b0*/  BSYNC.RECONVERGENT B2 ;  /* 0x0000000000027941 */ /* 0x000fea0003800200 */
.L_x_17:
[----:B------:R-:W1:Y:S01]  /*15c0*/  F2F.F64.F32 R26, UR10 ;  /* 0x0000000a001a7d10 */ /* 0x000e620008201800 */
[----:B------:R-:W-:Y:S01]  /*15d0*/  DADD R32, RZ, R32 ;  /* 0x00000000ff207229 */ /* 0x000fe20000000020 */
[----:B------:R-:W-:Y:S06]  /*15e0*/  BSSY.RECONVERGENT B2, `(.L_x_28) ;  /* 0x0000061000027945 */ /* 0x000fec0003800200 */
[----:B------:R-:W3:Y:S01]  /*15f0*/  F2F.F64.F32 R28, R45 ;  /* 0x0000002d001c7310 */ /* 0x000ee20000201800 */
[----:B-1----:R-:W-:-:S07]  /*1600*/  DADD R26, R26, R26 ;  /* 0x000000001a1a7229 */ /* 0x002fce000000001a */
[----:B------:R-:W1:Y:S01]  /*1610*/  F2F.F64.F32 R30, R46 ;  /* 0x0000002e001e7310 */ /* 0x000e620000201800 */
[----:B---3--:R-:W-:-:S07]  /*1620*/  DFMA R28, R28, R26, R24 ;  /* 0x0000001a1c1c722b */ /* 0x008fce0000000018 */
[----:B------:R-:W-:Y:S01]  /*1630*/  F2F.F32.F64 R51, R32 ;  /* 0x0000002000337310 */ /* 0x000fe20000301000 */
[----:B-1----:R-:W-:-:S07]  /*1640*/  DFMA R30, R30, R26, R22 ;  /* 0x0000001a1e1e722b */ /* 0x002fce0000000016 */
[----:B------:R-:W1:Y:S08]  /*1650*/  F2F.F32.F64 R28, R28 ;  /* 0x0000001c001c7310 */ /* 0x000e700000301000 */
[----:B------:R-:W2:Y:S01]  /*1660*/  F2F.F32.F64 R30, R30 ;  /* 0x0000001e001e7310 */ /* 0x000ea20000301000 */
[----:B-1----:R-:W-:-:S04]  /*1670*/  FMUL R27, R28, R28 ;  /* 0x0000001c1c1b7220 */ /* 0x002fc80000400000 */
[----:B--2---:R-:W-:-:S04]  /*1680*/  FFMA R27, R30, R30, R27 ;  /* 0x0000001e1e1b7223 */ /* 0x004fc8000000001b */
[----:B------:R-:W-:-:S05]  /*1690*/  FADD R35, R2, R27 ;  /* 0x0000001b02237221 */ /* 0x000fca0000000000 */
[----:B------:R-:W-:-:S13]  /*16a0*/  FSETP.GEU.AND P0, PT, R35, R7, PT ;  /* 0x000000072300720b */ /* 0x000fda0003f0e000 */
[----:B------:R-:W-:Y:S05]  /*16b0*/  @!P0 BRA `(.L_x_29) ;  /* 0x0000000000888947 */ /* 0x000fea0003800000 */
[----:B------:R-:W-:Y:S01]  /*16c0*/  IADD3 R26, PT, PT, R35, -0xd000000, RZ ;  /* 0xf3000000231a7810 */ /* 0x000fe20007ffe0ff */
[----:B------:R1:W2:Y:S01]  /*16d0*/  MUFU.RSQ R28, R35 ;  /* 0x00000023001c7308 */ /* 0x0002a20000001400 */
[----:B------:R-:W-:Y:S02]  /*16e0*/  BSSY.RECONVERGENT B1, `(.L_x_30) ;  /* 0x000000c000017945 */ /* 0x000fe40003800200 */
[----:B------:R-:W-:-:S13]  /*16f0*/  ISETP.GT.U32.AND P0, PT, R26, 0x727fffff, PT ;  /* 0x727fffff1a00780c */ /* 0x000fda0003f04070 */
[----:B-1----:R-:W-:Y:S05]  /*1700*/  @!P0 BRA `(.L_x_31) ;  /* 0x0000000000148947 */ /* 0x002fea0003800000 */
[----:B------:R-:W-:Y:S02]  /*1710*/  MOV R26, R35 ;  /* 0x00000023001a7202 */ /* 0x000fe40000000f00 */
[----:B--2---:R-:W-:-:S07]  /*1720*/  MOV R28, 0x1740 ;  /* 0x00001740001c7802 */ /* 0x004fce0000000f00 */
[----:B0-----:R-:W-:Y:S05]  /*1730*/  CALL.REL.NOINC `($__internal_2_$__cuda_sm20_sqrt_rn_f32_slowpath) ;  /* 0x0000006400707944 */ /* 0x001fea0003c00000 */
[----:B------:R-:W-:Y:S01]  /*1740*/  IMAD.MOV.U32 R26, RZ, RZ, R29 ;  /* 0x000000ffff1a7224 */ /* 0x000fe200078e001d */
[----:B------:R-:W-:Y:S06]  /*1750*/  BRA `(.L_x_32) ;  /* 0x0000000000107947 */ /* 0x000fec0003800000 */
.L_x_31:
[----:B--2---:R-:W-:Y:S01]  /*1760*/  FMUL.FTZ R26, R35, R28 ;  /* 0x0000001c231a7220 */ /* 0x004fe20000410000 */
[----:B------:R-:W-:-:S03]  /*1770*/  FMUL.FTZ R28, R28, 0.5 ;  /* 0x3f0000001c1c7820 */ /* 0x000fc60000410000 */
[----:B------:R-:W-:-:S04]  /*1780*/  FFMA R27, -R26, R26, R35 ;  /* 0x0000001a1a1b7223 */ /* 0x000fc80000000123 */
[----:B------:R-:W-:-:S07]  /*1790*/  FFMA R26, R27, R28, R26 ;  /* 0x0000001c1b1a7223 */ /* 0x000fce000000001a */
.L_x_32:
[----:B------:R-:W-:Y:S05]  /*17a0*/  BSYNC.RECONVERGENT B1 ;  /* 0x0000000000017941 */ /* 0x000fea0003800200 */
.L_x_30:
        /* <DEDUP_REMOVED lines=12> */
[----:B------:R-:W-:Y:S02]  /*1870*/  MOV R34, 0x18a0 ;  /* 0x000018a000227802 */ /* 0x000fe40000000f00 */
[----:B------:R-:W-:-:S07]  /*1880*/  IADD3 R30, PT, PT, R30, -0x100000, RZ ;  /* 0xfff000001e1e7810 */ /* 0x000fce0007ffe0ff */
[----:B0-----:R-:W-:Y:S05]  /*1890*/  CALL.REL.NOINC `($__internal_0_$__cuda_sm20_dblrcp_rn_slowpath_v3) ;  /* 0x0000005c00047944 */ /* 0x001fea0003c00000 */
.L_x_34:
[----:B------:R-:W-:Y:S05]  /*18a0*/  BSYNC.RECONVERGENT B3 ;  /* 0x0000000000037941 */ /* 0x000fea0003800200 */
.L_x_33:
[----:B------:R-:W1:Y:S02]  /*18b0*/  F2F.F64.F32 R32, R51 ;  /* 0x0000003300207310 */ /* 0x000e640000201800 */
[----:B-1----:R-:W-:Y:S01]  /*18c0*/  DADD R32, R32, R28 ;  /* 0x0000000020207229 */ /* 0x002fe2000000001c */
[----:B------:R-:W-:Y:S10]  /*18d0*/  BRA `(.L_x_35) ;  /* 0x0000000000c47947 */ /* 0x000ff40003800000 */
.L_x_29:
        /* <DEDUP_REMOVED lines=22> */
[----:B0-----:R-:W-:Y:S05]  /*1a40*/  CALL.REL.NOINC `($__internal_1_$__cuda_sm20_div_rn_f64_full) ;  /* 0x0000005c003c7944 */ /* 0x001fea0003c00000 */
.L_x_37:
[----:B------:R-:W-:Y:S05]  /*1a50*/  BSYNC.RECONVERGENT B3 ;  /* 0x0000000000037941 */ /* 0x000fea0003800200 */
.L_x_36:
        /* <DEDUP_REMOVED lines=19> */
[----:B------:R-:W-:Y:S05]  /*1b90*/  CALL.REL.NOINC `($__internal_1_$__cuda_sm20_div_rn_f64_full) ;  /* 0x0000005800e87944 */ /* 0x000fea0003c00000 */
[----:B------:R-:W-:Y:S01]  /*1ba0*/  MOV R32, R30 ;  /* 0x0000001e00207202 */ /* 0x000fe20000000f00 */
[----:B------:R-:W-:-:S07]  /*1bb0*/  IMAD.MOV.U32 R33, RZ, RZ, R31 ;  /* 0x000000ffff217224 */ /* 0x000fce00078e001f */
.L_x_39:
[----:B------:R-:W-:Y:S05]  /*1bc0*/  BSYNC.RECONVERGENT B3 ;  /* 0x0000000000037941 */ /* 0x000fea0003800200 */
.L_x_38:
[----:B------:R-:W0:Y:S02]  /*1bd0*/  F2F.F64.F32 R26, R51 ;  /* 0x00000033001a7310 */ /* 0x000e240000201800 */
[----:B0-----:R-:W-:-:S11]  /*1be0*/  DADD R32, R26, R32 ;  /* 0x000000001a207229 */ /* 0x001fd60000000020 */
.L_x_35:
[----:B------:R-:W-:Y:S05]  /*1bf0*/  BSYNC.RECONVERGENT B2 ;  /* 0x0000000000027941 */ /* 0x000fea0003800200 */
.L_x_28:
[----:B------:R-:W1:Y:S01]  /*1c00*/  F2F.F64.F32 R26, UR10 ;  /* 0x0000000a001a7d10 */ /* 0x000e620008201800 */
[----:B------:R-:W-:Y:S07]  /*1c10*/  BSSY.RECONVERGENT B2, `(.L_x_40) ;  /* 0x0000061000027945 */ /* 0x000fee0003800200 */
[----:B------:R-:W2:Y:S01]  /*1c20*/  F2F.F64.F32 R28, R43 ;  /* 0x0000002b001c7310 */ /* 0x000ea20000201800 */
[----:B-1----:R-:W-:-:S07]  /*1c30*/  DADD R26, R26, R26 ;  /* 0x000000001a1a7229 */ /* 0x002fce000000001a */
[----:B------:R-:W1:Y:S01]  /*1c40*/  F2F.F64.F32 R30, R44 ;  /* 0x0000002c001e7310 */ /* 0x000e620000201800 */
[----:B--2---:R-:W-:-:S07]  /*1c50*/  DFMA R28, R28, R26, R24 ;  /* 0x0000001a1c1c722b */ /* 0x004fce0000000018 */
        /* <DEDUP_REMOVED lines=19> */
.L_x_43:
[----:B--2---:R-:W-:Y:S01]  /*1d90*/  FMUL.FTZ R26, R35, R28 ;  /* 0x0000001c231a7220 */ /* 0x004fe20000410000 */
[----:B------:R-:W-:-:S03]  /*1da0*/  FMUL.FTZ R28, R28, 0.5 ;  /* 0x3f0000001c1c7820 */ /* 0x000fc60000410000 */
[----:B------:R-:W-:-:S04]  /*1db0*/  FFMA R27, -R26, R26, R35 ;  /* 0x0000001a1a1b7223 */ /* 0x000fc80000000123 */
[----:B------:R-:W-:-:S07]  /*1dc0*/  FFMA R26, R27, R28, R26 ;  /* 0x0000001c1b1a7223 */ /* 0x000fce000000001a */
.L_x_44:
[----:B------:R-:W-:Y:S05]  /*1dd0*/  BSYNC.RECONVERGENT B1 ;  /* 0x0000000000017941 */ /* 0x000fea0003800200 */
.L_x_42:
        /* <DEDUP_REMOVED lines=15> */
.L_x_46:
[----:B------:R-:W-:Y:S05]  /*1ed0*/  BSYNC.RECONVERGENT B3 ;  /* 0x0000000000037941 */ /* 0x000fea0003800200 */
.L_x_45:
[----:B------:R-:W1:Y:S02]  /*1ee0*/  F2F.F64.F32 R32, R51 ;  /* 0x0000003300207310 */ /* 0x000e640000201800 */
[----:B-1----:R-:W-:Y:S01]  /*1ef0*/  DADD R32, R32, R28 ;  /* 0x0000000020207229 */ /* 0x002fe2000000001c */
[----:B------:R-:W-:Y:S10]  /*1f00*/  BRA `(.L_x_47) ;  /* 0x0000000000c47947 */ /* 0x000ff40003800000 */
.L_x_41:
        /* <DEDUP_REMOVED lines=23> */
.L_x_49:
[----:B------:R-:W-:Y:S05]  /*2080*/  BSYNC.RECONVERGENT B3 ;  /* 0x0000000000037941 */ /* 0x000fea0003800200 */
.L_x_48:
        /* <DEDUP_REMOVED lines=22> */
.L_x_51:
[----:B------:R-:W-:Y:S05]  /*21f0*/  BSYNC.RECONVERGENT B3 ;  /* 0x0000000000037941 */ /* 0x000fea0003800200 */
.L_x_50:
[----:B------:R-:W0:Y:S02]  /*2200*/  F2F.F64.F32 R26, R51 ;  /* 0x00000033001a7310 */ /* 0x000e240000201800 */
[----:B0-----:R-:W-:-:S11]  /*2210*/  DADD R32, R26, R32 ;  /* 0x000000001a207229 */ /* 0x001fd60000000020 */
.L_x_47:
[----:B------:R-:W-:Y:S05]  /*2220*/  BSYNC.RECONVERGENT B2 ;  /* 0x0000000000027941 */ /* 0x000fea0003800200 */
.L_x_40:
        /* <DEDUP_REMOVED lines=25> */
.L_x_55:
[----:B--2---:R-:W-:Y:S01]  /*23c0*/  FMUL.FTZ R26, R35, R28 ;  /* 0x0000001c231a7220 */ /* 0x004fe20000410000 */
[----:B------:R-:W-:-:S03]  /*23d0*/  FMUL.FTZ R28, R28, 0.5 ;  /* 0x3f0000001c1c7820 */ /* 0x000fc60000410000 */
[----:B------:R-:W-:-:S04]  /*23e0*/  FFMA R27, -R26, R26, R35 ;  /* 0x0000001a1a1b7223 */ /* 0x000fc80000000123 */
[----:B------:R-:W-:-:S07]  /*23f0*/  FFMA R26, R27, R28, R26 ;  /* 0x0000001c1b1a7223 */ /* 0x000fce000000001a */
.L_x_56:
[----:B------:R-:W-:Y:S05]  /*2400*/  BSYNC.RECONVERGENT B1 ;  /* 0x0000000000017941 */ /* 0x000fea0003800200 */
.L_x_54:
        /* <DEDUP_REMOVED lines=15> */
.L_x_58:
[----:B------:R-:W-:Y:S05]  /*2500*/  BSYNC.RECONVERGENT B3 ;  /* 0x0000000000037941 */ /* 0x000fea0003800200 */
.L_x_57:
[----:B------:R-:W1:Y:S02]  /*2510*/  F2F.F64.F32 R32, R51 ;  /* 0x0000003300207310 */ /* 0x000e640000201800 */
[----:B-1----:R-:W-:Y:S01]  /*2520*/  DADD R32, R32, R28 ;  /* 0x0000000020207229 */ /* 0x002fe2000000001c */
[----:B------:R-:W-:Y:S10]  /*2530*/  BRA `(.L_x_59) ;  /* 0x0000000000c47947 */ /* 0x000ff40003800000 */
.L_x_53:
        /* <DEDUP_REMOVED lines=23> */
.L_x_61:
[----:B------:R-:W-:Y:S05]  /*26b0*/  BSYNC.RECONVERGENT B3 ;  /* 0x0000000000037941 */ /* 0x000fea0003800200 */
.L_x_60:
        /* <DEDUP_REMOVED lines=22> */
.L_x_63:
[----:B------:R-:W-:Y:S05]  /*2820*/  BSYNC.RECONVERGENT B3 ;  /* 0x0000000000037941 */ /* 0x000fea0003800200 */
.L_x_62:
[----:B------:R-:W0:Y:S02]  /*2830*/  F2F.F64.F32 R26, R51 ;  /* 0x00000033001a7310 */ /* 0x000e240000201800 */
[----:B0-----:R-:W-:-:S11]  /*2840*/  DADD R32, R26, R32 ;  /* 0x000000001a207229 */ /* 0x001fd60000000020 */
.L_x_59:
[----:B------:R-:W-:Y:S05]  /*2850*/  BSYNC.RECONVERGENT B2 ;  /* 0x0000000000027941 */ /* 0x000fea0003800200 */
.L_x_52:
        /* <DEDUP_REMOVED lines=25> */
.L_x_67:
[----:B--2---:R-:W-:Y:S01]  /*29f0*/  FMUL.FTZ R26, R35, R28 ;  /* 0x0000001c231a7220 */ /* 0x004fe20000410000 */
[----:B------:R-:W-:-:S03]  /*2a00*/  FMUL.FTZ R28, R28, 0.5 ;  /* 0x3f0000001c1c7820 */ /* 0x000fc60000410000 */
[----:B------:R-:W-:-:S04]  /*2a10*/  FFMA R27, -R26, R26, R35 ;  /* 0x0000001a1a1b7223 */ /* 0x000fc80000000123 */
[----:B------:R-:W-:-:S07]  /*2a20*/  FFMA R26, R27, R28, R26 ;  /* 0x0000001c1b1a7223 */ /* 0x000fce000000001a */
.L_x_68:
[----:B------:R-:W-:Y:S05]  /*2a30*/  BSYNC.RECONVERGENT B1 ;  /* 0x0000000000017941 */ /* 0x000fea0003800200 */
.L_x_66:
        /* <DEDUP_REMOVED lines=15> */
.L_x_70:
[----:B------:R-:W-:Y:S05]  /*2b30*/  BSYNC.RECONVERGENT B3 ;  /* 0x0000000000037941 */ /* 0x000fea0003800200 */
.L_x_69:
[----:B------:R-:W1:Y:S02]  /*2b40*/  F2F.F64.F32 R26, R51 ;  /* 0x00000033001a7310 */ /* 0x000e640000201800 */
[----:B-1----:R-:W-:Y:S01]  /*2b50*/  DADD R28, R26, R28 ;  /* 0x000000001a1c7229 */ /* 0x002fe2000000001c */
[----:B------:R-:W-:Y:S10]  /*2b60*/  BRA `(.L_x_71) ;  /* 0x0000000000c47947 */ /* 0x000ff40003800000 */
.L_x_65:
        /* <DEDUP_REMOVED lines=23> */
.L_x_73:
[----:B------:R-:W-:Y:S05]  /*2ce0*/  BSYNC.RECONVERGENT B3 ;  /* 0x0000000000037941 */ /* 0x000fea0003800200 */
.L_x_72:
        /* <DEDUP_REMOVED lines=22> */
.L_x_75:
[----:B------:R-:W-:Y:S05]  /*2e50*/  BSYNC.RECONVERGENT B3 ;  /* 0x0000000000037941 */ /* 0x000fea0003800200 */
.L_x_74:
[----:B------:R-:W0:Y:S02]  /*2e60*/  F2F.F64.F32 R28, R51 ;  /* 0x00000033001c7310 */ /* 0x000e240000201800 */
[----:B0-----:R-:W-:-:S11]  /*2e70*/  DADD R28, R28, R26 ;  /* 0x000000001c1c7229 */ /* 0x001fd6000000001a */
.L_x_71:
[----:B------:R-:W-:Y:S05]  /*2e80*/  BSYNC.RECONVERGENT B2 ;  /* 0x0000000000027941 */ /* 0x000fea0003800200 */
.L_x_64:
[----:B------:R-:W-:Y:S01]  /*2e90*/  DADD R26, R20, R24 ;  /* 0x00000000141a7229 */ /* 0x000fe20000000018 */
[----:B------:R-:W-:Y:S01]  /*2ea0*/  F2F.F32.F64 R51, R28 ;  /* 0x0000001c00337310 */ /* 0x000fe20000301000 */
[----:B------:R-:W-:Y:S01]  /*2eb0*/  DADD R30, R18, R22 ;  /* 0x00000000121e7229 */ /* 0x000fe20000000016 */
[----:B------:R-:W-:Y:S07]  /*2ec0*/  BSSY.RECONVERGENT B2, `(.L_x_76) ;  /* 0x000005b000027945 */ /* 0x000fee0003800200 */
        /* <DEDUP_REMOVED lines=17> */
.L_x_79:
[----:B--2---:R-:W-:Y:S01]  /*2fe0*/  FMUL.FTZ R26, R35, R28 ;  /* 0x0000001c231a7220 */ /* 0x004fe20000410000 */
[----:B------:R-:W-:-:S03]  /*2ff0*/  FMUL.FTZ R28, R28, 0.5 ;  /* 0x3f0000001c1c7820 */ /* 0x000fc60000410000 */
[----:B------:R-:W-:-:S04]  /*3000*/  FFMA R27, -R26, R26, R35 ;  /* 0x0000001a1a1b7223 */ /* 0x000fc80000000123 */
[----:B------:R-:W-:-:S07]  /*3010*/  FFMA R26, R27, R28, R26 ;  /* 0x0000001c1b1a7223 */ /* 0x000fce000000001a */
.L_x_80:
[----:B------:R-:W-:Y:S05]  /*3020*/  BSYNC.RECONVERGENT B1 ;  /* 0x0000000000017941 */ /* 0x000fea0003800200 */
.L_x_78:
        /* <DEDUP_REMOVED lines=15> */
.L_x_82:
[----:B------:R-:W-:Y:S05]  /*3120*/  BSYNC.RECONVERGENT B3 ;  /* 0x0000000000037941 */ /* 0x000fea0003800200 */
.L_x_81:
[----:B------:R-:W1:Y:S02]  /*3130*/  F2F.F64.F32 R32, R51 ;  /* 0x0000003300207310 */ /* 0x000e640000201800 */
[----:B-1----:R-:W-:Y:S01]  /*3140*/  DADD R32, R32, R28 ;  /* 0x0000000020207229 */ /* 0x002fe2000000001c */
[----:B------:R-:W-:Y:S10]  /*3150*/  BRA `(.L_x_83) ;  /* 0x0000000000c47947 */ /* 0x000ff40003800000 */
.L_x_77:
        /* <DEDUP_REMOVED lines=23> */
.L_x_85:
[----:B------:R-:W-:Y:S05]  /*32d0*/  BSYNC.RECONVERGENT B3 ;  /* 0x0000000000037941 */ /* 0x000fea0003800200 */
.L_x_84:
        /* <DEDUP_REMOVED lines=22> */
.L_x_87:
[----:B------:R-:W-:Y:S05]  /*3440*/  BSYNC.RECONVERGENT B3 ;  /* 0x0000000000037941 */ /* 0x000fea0003800200 */
.L_x_86:
[----:B------:R-:W0:Y:S02]  /*3450*/  F2F.F64.F32 R26, R51 ;  /* 0x00000033001a7310 */ /* 0x000e240000201800 */
[----:B0-----:R-:W-:-:S11]  /*3460*/  DADD R32, R26, R32 ;  /* 0x000000001a207229 */ /* 0x001fd60000000020 */
.L_x_83:
[----:B------:R-:W-:Y:S05]  /*3470*/  BSYNC.RECONVERGENT B2 ;  /* 0x0000000000027941 */ /* 0x000fea0003800200 */
.L_x_76:
[----:B------:R-:W1:Y:S01]  /*3480*/  F2F.F64.F32 R26, UR10 ;  /* 0x0000000a001a7d10 */ /* 0x000e620008201800 */
[----:B------:R-:W-:Y:S07]  /*3490*/  BSSY.RECONVERGENT B2, `(.L_x_88) ;  /* 0x0000063000027945 */ /* 0x000fee0003800200 */
[----:B------:R-:W2:Y:S01]  /*34a0*/  F2F.F64.F32 R28, R6 ;  /* 0x00000006001c7310 */ /* 0x000ea20000201800 */
[----:B-1----:R-:W-:-:S07]  /*34b0*/  DADD R26, R26, R26 ;  /* 0x000000001a1a7229 */ /* 0x002fce000000001a */
[----:B------:R-:W1:Y:S01]  /*34c0*/  F2F.F64.F32 R30, R12 ;  /* 0x0000000c001e7310 */ /* 0x000e620000201800 */
[-C--:B--2---:R-:W-:Y:S02]  /*34d0*/  DFMA R28, R28, R26.reuse, R24 ;  /* 0x0000001a1c1c722b */ /* 0x084fe40000000018 */
[----:B-1----:R-:W-:-:S08]  /*34e0*/  DFMA R30, R30, R26, R22 ;  /* 0x0000001a1e1e722b */ /* 0x002fd00000000016 */
[----:B------:R-:W1:Y:S08]  /*34f0*/  F2F.F32.F64 R28, R28 ;  /* 0x0000001c001c7310 */ /* 0x000e700000301000 */
[----:B------:R-:W2:Y:S01]  /*3500*/  F2F.F32.F64 R30, R30 ;  /* 0x0000001e001e7310 */ /* 0x000ea20000301000 */
[----:B-1----:R-:W-:-:S04]  /*3510*/  FMUL R23, R28, R28 ;  /* 0x0000001c1c177220 */ /* 0x002fc80000400000 */
[----:B--2---:R-:W-:-:S04]  /*3520*/  FFMA R23, R30, R30, R23 ;  /* 0x0000001e1e177223 */ /* 0x004fc80000000017 */
[----:B------:R-:W-:Y:S02]  /*3530*/  FADD R35, R2, R23 ;  /* 0x0000001702237221 */ /* 0x000fe40000000000 */
[----:B------:R1:W2:Y:S03]  /*3540*/  F2F.F32.F64 R2, R32 ;  /* 0x0000002000027310 */ /* 0x0002a60000301000 */
[----:B------:R-:W-:-:S13]  /*3550*/  FSETP.GEU.AND P0, PT, R35, R7, PT ;  /* 0x000000072300720b */ /* 0x000fda0003f0e000 */
[----:B-12---:R-:W-:Y:S05]  /*3560*/  @!P0 BRA `(.L_x_89) ;  /* 0x0000000000908947 */ /* 0x006fea0003800000 */
[----:B------:R-:W-:Y:S01]  /*3570*/  IADD3 R23, PT, PT, R35, -0xd000000, RZ ;  /* 0xf300000023177810 */ /* 0x000fe20007ffe0ff */
[----:B------:R1:W2:Y:S01]  /*3580*/  MUFU.RSQ R22, R35 ;  /* 0x0000002300167308 */ /* 0x0002a20000001400 */
[----:B------:R-:W-:Y:S02]  /*3590*/  BSSY.RECONVERGENT B1, `(.L_x_90) ;  /* 0x000000c000017945 */ /* 0x000fe40003800200 */
[----:B------:R-:W-:-:S13]  /*35a0*/  ISETP.GT.U32.AND P0, PT, R23, 0x727fffff, PT ;  /* 0x727fffff1700780c */ /* 0x000fda0003f04070 */
[----:B-1----:R-:W-:Y:S05]  /*35b0*/  @!P0 BRA `(.L_x_91) ;  /* 0x0000000000148947 */ /* 0x002fea0003800000 */
[----:B------:R-:W-:Y:S02]  /*35c0*/  MOV R26, R35 ;  /* 0x00000023001a7202 */ /* 0x000fe40000000f00 */
[----:B------:R-:W-:-:S07]  /*35d0*/  MOV R28, 0x35f0 ;  /* 0x000035f0001c7802 */ /* 0x000fce0000000f00 */
[----:B0-2---:R-:W-:Y:S05]  /*35e0*/  CALL.REL.NOINC `($__internal_2_$__cuda_sm20_sqrt_rn_f32_slowpath) ;  /* 0x0000004400c47944 */ /* 0x005fea0003c00000 */
[----:B------:R-:W-:Y:S01]  /*35f0*/  IMAD.MOV.U32 R26, RZ, RZ, R29 ;  /* 0x000000ffff1a7224 */ /* 0x000fe200078e001d */
[----:B------:R-:W-:Y:S06]  /*3600*/  BRA `(.L_x_92) ;  /* 0x0000000000107947 */ /* 0x000fec0003800000 */
.L_x_91:
[----:B--2---:R-:W-:Y:S01]  /*3610*/  FMUL.FTZ R26, R35, R22 ;  /* 0x00000016231a7220 */ /* 0x004fe20000410000 */
[----:B------:R-:W-:-:S03]  /*3620*/  FMUL.FTZ R22, R22, 0.5 ;  /* 0x3f00000016167820 */ /* 0x000fc60000410000 */
[----:B------:R-:W-:-:S04]  /*3630*/  FFMA R23, -R26, R26, R35 ;  /* 0x0000001a1a177223 */ /* 0x000fc80000000123 */
[----:B------:R-:W-:-:S07]  /*3640*/  FFMA R26, R23, R22, R26 ;  /* 0x00000016171a7223 */ /* 0x000fce000000001a */
.L_x_92:
[----:B------:R-:W-:Y:S05]  /*3650*/  BSYNC.RECONVERGENT B1 ;  /* 0x0000000000017941 */ /* 0x000fea0003800200 */
.L_x_90:
        /* <DEDUP_REMOVED lines=15> */
[----:B------:R-:W-:Y:S01]  /*3750*/  IMAD.MOV.U32 R22, RZ, RZ, R28 ;  /* 0x000000ffff167224 */ /* 0x000fe200078e001c */
[----:B------:R-:W-:-:S07]  /*3760*/  MOV R23, R29 ;  /* 0x0000001d00177202 */ /* 0x000fce0000000f00 */
.L_x_94:
[----:B------:R-:W-:Y:S05]  /*3770*/  BSYNC.RECONVERGENT B3 ;  /* 0x0000000000037941 */ /* 0x000fea0003800200 */
.L_x_93:
[----:B------:R-:W1:Y:S02]  /*3780*/  F2F.F64.F32 R24, R2 ;  /* 0x0000000200187310 */ /* 0x000e640000201800 */
[----:B-1----:R-:W-:Y:S01]  /*3790*/  DADD R22, R24, R22 ;  /* 0x0000000018167229 */ /* 0x002fe20000000016 */
[----:B------:R-:W-:Y:S10]  /*37a0*/  BRA `(.L_x_95) ;  /* 0x0000000000c47947 */ /* 0x000ff40003800000 */
.L_x_89:
[----:B------:R-:W1:Y:S01]  /*37b0*/  MUFU.RCP64H R27, R17 ;  /* 0x00000011001b7308 */ /* 0x000e620000001800 */
[----:B------:R-:W-:Y:S01]  /*37c0*/  MOV R26, 0x1 ;  /* 0x00000001001a7802 */ /* 0x000fe20000000f00 */
        /* <DEDUP_REMOVED lines=16> */
[----:B------:R-:W-:Y:S01]  /*38d0*/  MOV R31, R23 ;  /* 0x00000017001f7202 */ /* 0x000fe20000000f00 */
[----:B------:R-:W-:Y:S01]  /*38e0*/  IMAD.MOV.U32 R29, RZ, RZ, R17 ;  /* 0x000000ffff1d7224 */ /* 0x000fe200078e0011 */
[----:B------:R-:W-:Y:S02]  /*38f0*/  MOV R28, R16 ;  /* 0x00000010001c7202 */ /* 0x000fe40000000f00 */
[----:B------:R-:W-:-:S07]  /*3900*/  MOV R48, 0x3920 ;  /* 0x0000392000307802 */ /* 0x000fce0000000f00 */
[----:B0-----:R-:W-:Y:S05]  /*3910*/  CALL.REL.NOINC `($__internal_1_$__cuda_sm20_div_rn_f64_full) ;  /* 0x0000003c00887944 */ /* 0x001fea0003c00000 */
.L_x_97:
[----:B------:R-:W-:Y:S05]  /*3920*/  BSYNC.RECONVERGENT B3 ;  /* 0x0000000000037941 */ /* 0x000fea0003800200 */
.L_x_96:
        /* <DEDUP_REMOVED lines=20> */
[----:B------:R-:W-:Y:S02]  /*3a70*/  MOV R22, R30 ;  /* 0x0000001e00167202 */ /* 0x000fe40000000f00 */
[----:B------:R-:W-:-:S07]  /*3a80*/  MOV R23, R31 ;  /* 0x0000001f00177202 */ /* 0x000fce0000000f00 */
.L_x_99:
[----:B------:R-:W-:Y:S05]  /*3a90*/  BSYNC.RECONVERGENT B3 ;  /* 0x0000000000037941 */ /* 0x000fea0003800200 */
.L_x_98:
[----:B------:R-:W0:Y:S02]  /*3aa0*/  F2F.F64.F32 R24, R2 ;  /* 0x0000000200187310 */ /* 0x000e240000201800 */
[----:B0-----:R-:W-:-:S11]  /*3ab0*/  DADD R22, R24, R22 ;  /* 0x0000000018167229 */ /* 0x001fd60000000016 */
.L_x_95:
[----:B------:R-:W-:Y:S05]  /*3ac0*/  BSYNC.RECONVERGENT B2 ;  /* 0x0000000000027941 */ /* 0x000fea0003800200 */
.L_x_88:
[----:B------:R-:W1:Y:S02]  /*3ad0*/  LDC.64 R24, c[0x0][0x398] ;  /* 0x0000e600ff187b82 */ /* 0x000e640000000a00 */
[----:B-1----:R-:W-:-:S06]  /*3ae0*/  IMAD.WIDE R24, R0, 0x4, R24 ;  /* 0x0000000400187825 */ /* 0x002fcc00078e0218 */
[----:B------:R-:W2:Y:S01]  /*3af0*/  LDG.E R24, desc[UR6][R24.64] ;  /* 0x0000000618187981 */ /* 0x000ea2000c1e1900 */
[----:B------:R-:W2:Y:S02]  /*3b00*/  F2F.F32.F64 R23, R22 ;  /* 0x0000001600177310 */ /* 0x000ea40000301000 */
[----:B--2---:R-:W-:Y:S01]  /*3b10*/  FFMA R8, R23, R24, R8 ;  /* 0x0000001817087223 */ /* 0x004fe20000000008 */
[----:B------:R-:W-:Y:S06]  /*3b20*/  @!P1 BRA `(.L_x_100) ;  /* 0xffffffd400009947 */ /* 0x000fec000383ffff */
[----:B------:R-:W-:Y:S05]  /*3b30*/  BRA `(.L_x_1) ;  /* 0x0000002800387947 */ /* 0x000fea0003800000 */
.L_x_3:
[----:B------:R-:W0:Y:S02]  /*3b40*/  LDCU UR4, c[0x0][0x3c4] ;  /* 0x00007880ff0477ac */ /* 0x000e240008000800 */
[----:B0-----:R-:W-:-:S09]  /*3b50*/  UISETP.NE.AND UP0, UPT, UR4, URZ, UPT ;  /* 0x000000ff0400728c */ /* 0x001fd2000bf05270 */
[----:B------:R-:W-:Y:S05]  /*3b60*/  BRA.U UP0, `(.L_x_101) ;  /* 0x0000000500647547 */ /* 0x000fea000b800000 */
[----:B------:R-:W0:Y:S01]  /*3b70*/  LDC R14, c[0x0][0x3b0] ;  /* 0x0000ec00ff0e7b82 */ /* 0x000e220000000800 */
[----:B------:R-:W-:Y:S01]  /*3b80*/  IMAD.MOV.U32 R8, RZ, RZ, RZ ;  /* 0x000000ffff087224 */ /* 0x000fe200078e00ff */
[----:B------:R-:W-:-:S06]  /*3b90*/  MOV R15, R5 ;  /* 0x00000005000f7202 */ /* 0x000fcc0000000f00 */
[----:B------:R-:W1:Y:S08]  /*3ba0*/  LDC.64 R20, c[0x0][0x388] ;  /* 0x0000e200ff147b82 */ /* 0x000e700000000a00 */
[----:B------:R-:W2:Y:S02]  /*3bb0*/  LDC.64 R12, c[0x0][0x398] ;  /* 0x0000e600ff0c7b82 */ /* 0x000ea40000000a00 */
.L_x_109:
[----:B-1----:R-:W-:-:S04]  /*3bc0*/  IMAD.WIDE R2, R15, 0x4, R20 ;  /* 0x000000040f027825 */ /* 0x002fc800078e0214 */
[C---:B0-----:R-:W-:Y:S02]  /*3bd0*/  IMAD.WIDE R22, R14.reuse, 0x4, R2 ;  /* 0x000000040e167825 */ /* 0x041fe400078e0202 */
[----:B------:R-:W4:Y:S04]  /*3be0*/  LDG.E R2, desc[UR6][R2.64] ;  /* 0x0000000602027981 */ /* 0x000f28000c1e1900 */
[----:B------:R-:W3:Y:S01]  /*3bf0*/  LDG.E R19, desc[UR6][R22.64] ;  /* 0x0000000616137981 */ /* 0x000ee2000c1e1900 */
[----:B------:R-:W-:-:S06]  /*3c00*/  IMAD.WIDE R24, R14, 0x4, R22 ;  /* 0x000000040e187825 */ /* 0x000fcc00078e0216 */
[----:B------:R-:W2:Y:S01]  /*3c10*/  LDG.E R24, desc[UR6][R24.64] ;  /* 0x0000000618187981 */ /* 0x000ea2000c1e1900 */
[----:B------:R-:W-:Y:S01]  /*3c20*/  BSSY.RECONVERGENT B3, `(.L_x_102) ;  /* 0x0000048000037945 */ /* 0x000fe20003800200 */
[----:B----45:R-:W-:Y:S01]  /*3c30*/  FADD R0, -R9, R2 ;  /* 0x0000000209007221 */ /* 0x030fe20000000100 */
[----:B---3--:R-:W-:-:S04]  /*3c40*/  FADD R19, -R10, R19 ;  /* 0x000000130a137221 */ /* 0x008fc80000000100 */
[----:B------:R-:W-:Y:S01]  /*3c50*/  FMUL R19, R19, R19 ;  /* 0x0000001313137220 */ /* 0x000fe20000400000 */
[----:B--2---:R-:W-:-:S03]  /*3c60*/  FADD R18, -R11, R24 ;  /* 0x000000180b127221 */ /* 0x004fc60000000100 */
[----:B------:R-:W-:-:S04]  /*3c70*/  FFMA R27, R0, R0, R19 ;  /* 0x00000000001b7223 */ /* 0x000fc80000000013 */
[----:B------:R-:W-:-:S05]  /*3c80*/  FFMA R27, R18, R18, R27 ;  /* 0x00000012121b7223 */ /* 0x000fca000000001b */
[----:B------:R-:W-:Y:S02]  /*3c90*/  FSETP.GEU.AND P0, PT, R27, R7, PT ;  /* 0x000000071b00720b */ /* 0x000fe40003f0e000 */
[----:B------:R-:W-:Y:S01]  /*3ca0*/  MOV R19, R15 ;  /* 0x0000000f00137202 */ /* 0x000fe20000000f00 */
[----:B------:R-:W-:-:S05]  /*3cb0*/  VIADD R15, R15, UR11 ;  /* 0x0000000b0f0f7c36 */ /* 0x000fca0008000000 */
[----:B------:R-:W-:-:S05]  /*3cc0*/  ISETP.GE.AND P2, PT, R15, R14, PT ;  /* 0x0000000e0f00720c */ /* 0x000fca0003f46270 */
[----:B------:R-:W-:Y:S08]  /*3cd0*/  @!P0 BRA `(.L_x_103) ;  /* 0x0000000000ac8947 */ /* 0x000ff00003800000 */
[----:B------:R-:W0:Y:S01]  /*3ce0*/  MUFU.RCP R3, R27 ;  /* 0x0000001b00037308 */ /* 0x000e220000001000 */
[----:B------:R-:W-:Y:S07]  /*3cf0*/  BSSY.RECONVERGENT B4, `(.L_x_104) ;  /* 0x000000c000047945 */ /* 0x000fee0003800200 */
[----:B------:R-:W1:Y:S01]  /*3d00*/  FCHK P0, R6, R27 ;  /* 0x0000001b06007302 */ /* 0x000e620000000000 */
[----:B0-----:R-:W-:-:S04]  /*3d10*/  FFMA R0, -R27, R3, 1 ;  /* 0x3f8000001b007423 */ /* 0x001fc80000000103 */
[----:B------:R-:W-:-:S04]  /*3d20*/  FFMA R3, R3, R0, R3 ;  /* 0x0000000003037223 */ /* 0x000fc80000000003 */
[----:B------:R-:W-:-:S04]  /*3d30*/  FFMA R0, R3, R6, RZ ;  /* 0x0000000603007223 */ /* 0x000fc800000000ff */
[----:B------:R-:W-:-:S04]  /*3d40*/  FFMA R23, -R27, R0, R6 ;  /* 0x000000001b177223 */ /* 0x000fc80000000106 */
[----:B------:R-:W-:Y:S01]  /*3d50*/  FFMA R0, R3, R23, R0 ;  /* 0x0000001703007223 */ /* 0x000fe20000000000 */
[----:B-1----:R-:W-:Y:S06]  /*3d60*/  @!P0 BRA `(.L_x_105) ;  /* 0x0000000000108947 */ /* 0x002fec0003800000 */
[----:B------:R-:W-:Y:S02]  /*3d70*/  MOV R0, R27 ;  /* 0x0000001b00007202 */ /* 0x000fe40000000f00 */
[----:B------:R-:W-:Y:S02]  /*3d80*/  MOV R3, R6 ;  /* 0x0000000600037202 */ /* 0x000fe40000000f00 */
[----:B------:R-:W-:-:S07]  /*3d90*/  MOV R2, 0x3db0 ;  /* 0x00003db000027802 */ /* 0x000fce0000000f00 */
[----:B------:R-:W-:Y:S05]  /*3da0*/  CALL.REL.NOINC `($__internal_3_$__cuda_sm3x_div_rn_noftz_f32_slowpath) ;  /* 0x0000004000307944 */ /* 0x000fea0003c00000 */
.L_x_105:
[----:B------:R-:W-:Y:S05]  /*3db0*/  BSYNC.RECONVERGENT B4 ;  /* 0x0000000000047941 */ /* 0x000fea0003800200 */
.L_x_104:
[----:B------:R-:W-:Y:S02]  /*3dc0*/  IMAD.MOV.U32 R25, RZ, RZ, R0 ;  /* 0x000000ffff197224 */ /* 0x000fe400078e0000 */
[----:B------:R-:W-:-:S03]  /*3dd0*/  IMAD.MOV.U32 R3, RZ, RZ, 0x3e055027 ;  /* 0x3e055027ff037424 */ /* 0x000fc600078e00ff */
[----:B------:R-:W-:-:S13]  /*3de0*/  FSETP.GEU.AND P0, PT, R25, 1.175494350822287508e-38, PT ;  /* 0x008000001900780b */ /* 0x000fda0003f0e000 */
[----:B------:R-:W-:-:S05]  /*3df0*/  @!P0 FMUL R25, R25, 8388608 ;  /* 0x4b00000019198820 */ /* 0x000fca0000400000 */
[----:B------:R-:W-:-:S04]  /*3e00*/  IADD3 R0, PT, PT, R25, -0x3f2aaaab, RZ ;  /* 0xc0d5555519007810 */ /* 0x000fc80007ffe0ff */
[----:B------:R-:W-:-:S04]  /*3e10*/  LOP3.LUT R2, R0, 0xff800000, RZ, 0xc0, !PT ;  /* 0xff80000000027812 */ /* 0x000fc800078ec0ff */
[----:B------:R-:W-:-:S05]  /*3e20*/  IADD3 R0, PT, PT, R25, -R2, RZ ;  /* 0x8000000219007210 */ /* 0x000fca0007ffe0ff */
[----:B------:R-:W-:Y:S01]  /*3e30*/  FADD R18, R0, -1 ;  /* 0xbf80000000127421 */ /* 0x000fe20000000000 */
[----:B------:R-:W-:Y:S02]  /*3e40*/  FSEL R0, RZ, -23, P0 ;  /* 0xc1b80000ff007808 */ /* 0x000fe40000000000 */
        /* <DEDUP_REMOVED lines=16> */
[----:B------:R-:W-:-:S03]  /*3f50*/  FSETP.NEU.AND P0, PT, R25, RZ, PT ;  /* 0x000000ff1900720b */ /* 0x000fc60003f0d000 */
[----:B------:R-:W-:-:S05]  /*3f60*/  FADD R0, RZ, R0 ;  /* 0x00000000ff007221 */ /* 0x000fca0000000000 */
[----:B------:R-:W-:Y:S01]  /*3f70*/  FSEL R23, R0, -INF , P0 ;  /* 0xff80000000177808 */ /* 0x000fe20000000000 */
[----:B------:R-:W-:Y:S06]  /*3f80*/  BRA `(.L_x_106) ;  /* 0x0000000000447947 */ /* 0x000fec0003800000 */
.L_x_103:
[----:B------:R-:W0:Y:S01]  /*3f90*/  MUFU.RCP R0, R7 ;  /* 0x0000000700007308 */ /* 0x000e220000001000 */
[----:B------:R-:W-:Y:S07]  /*3fa0*/  BSSY.RECONVERGENT B4, `(.L_x_107) ;  /* 0x000000c000047945 */ /* 0x000fee0003800200 */
[----:B------:R-:W1:Y:S01]  /*3fb0*/  FCHK P0, R27, R7 ;  /* 0x000000071b007302 */ /* 0x000e620000000000 */
[----:B0-----:R-:W-:-:S04]  /*3fc0*/  FFMA R3, R0, -R7, 1 ;  /* 0x3f80000000037423 */ /* 0x001fc80000000807 */
[----:B------:R-:W-:-:S04]  /*3fd0*/  FFMA R0, R0, R3, R0 ;  /* 0x0000000300007223 */ /* 0x000fc80000000000 */
[----:B------:R-:W-:-:S04]  /*3fe0*/  FFMA R2, R0, R27, RZ ;  /* 0x0000001b00027223 */ /* 0x000fc800000000ff */
[----:B------:R-:W-:-:S04]  /*3ff0*/  FFMA R3, R2, -R7, R27 ;  /* 0x8000000702037223 */ /* 0x000fc8000000001b */
[----:B------:R-:W-:Y:S01]  /*4000*/  FFMA R0, R0, R3, R2 ;  /* 0x0000000300007223 */ /* 0x000fe20000000002 */
[----:B-1----:R-:W-:Y:S06]  /*4010*/  @!P0 BRA `(.L_x_108) ;  /* 0x0000000000108947 */ /* 0x002fec0003800000 */
[----:B------:R-:W-:Y:S01]  /*4020*/  MOV R3, R27 ;  /* 0x0000001b00037202 */ /* 0x000fe20000000f00 */
[----:B------:R-:W-:Y:S01]  /*4030*/  IMAD.MOV.U32 R0, RZ, RZ, R7 ;  /* 0x000000ffff007224 */ /* 0x000fe200078e0007 */
[----:B------:R-:W-:-:S07]  /*4040*/  MOV R2, 0x4060 ;  /* 0x0000406000027802 */ /* 0x000fce0000000f00 */
[----:B------:R-:W-:Y:S05]  /*4050*/  CALL.REL.NOINC `($__internal_3_$__cuda_sm3x_div_rn_noftz_f32_slowpath) ;  /* 0x0000003c00847944 */ /* 0x000fea0003c00000 */
.L_x_108:
[----:B------:R-:W-:Y:S05]  /*4060*/  BSYNC.RECONVERGENT B4 ;  /* 0x0000000000047941 */ /* 0x000fea0003800200 */
.L_x_107:
[----:B------:R-:W0:Y:S02]  /*4070*/  F2F.F64.F32 R2, R0 ;  /* 0x0000000000027310 */ /* 0x000e240000201800 */
[----:B0-----:R-:W-:-:S06]  /*4080*/  DADD R2, R16, -R2 ;  /* 0x0000000010027229 */ /* 0x001fcc0000000802 */
[----:B------:R0:W1:Y:S05]  /*4090*/  F2F.F32.F64 R23, R2 ;  /* 0x0000000200177310 */ /* 0x00006a0000301000 */
.L_x_106:
[----:B------:R-:W-:Y:S05]  /*40a0*/  BSYNC.RECONVERGENT B3 ;  /* 0x0000000000037941 */ /* 0x000fea0003800200 */
.L_x_102:
[----:B0-----:R-:W-:-:S06]  /*40b0*/  IMAD.WIDE R2, R19, 0x4, R12 ;  /* 0x0000000413027825 */ /* 0x001fcc00078e020c */
[----:B------:R-:W1:Y:S02]  /*40c0*/  LDG.E R3, desc[UR6][R2.64] ;  /* 0x0000000602037981 */ /* 0x000e64000c1e1900 */
[----:B-1----:R-:W-:Y:S01]  /*40d0*/  FFMA R8, R3, R23, R8 ;  /* 0x0000001703087223 */ /* 0x002fe20000000008 */
[----:B------:R-:W-:Y:S06]  /*40e0*/  @!P2 BRA `(.L_x_109) ;  /* 0xfffffff800b4a947 */ /* 0x000fec000383ffff */
[----:B------:R-:W-:Y:S05]  /*40f0*/  BRA `(.L_x_1) ;  /* 0x0000002000c87947 */ /* 0x000fea0003800000 */
.L_x_101:
[----:B------:R-:W0:Y:S02]  /*4100*/  LDC.64 R32, c[0x0][0x3a0] ;  /* 0x0000e800ff207b82 */ /* 0x000e240000000a00 */
[----:B0-----:R-:W2:Y:S04]  /*4110*/  LDG.E R0, desc[UR6][R32.64] ;  /* 0x0000000620007981 */ /* 0x001ea8000c1e1900 */
[----:B------:R-:W4:Y:S04]  /*4120*/  LDG.E R8, desc[UR6][R32.64+0x18] ;  /* 0x0000180620087981 */ /* 0x000f28000c1e1900 */
[----:B------:R-:W3:Y:S04]  /*4130*/  LDG.E R34, desc[UR6][R32.64+0x4] ;  /* 0x0000040620227981 */ /* 0x000ee8000c1e1900 */
[----:B------:R-:W3:Y:S04]  /*4140*/  LDG.E R35, desc[UR6][R32.64+0x1c] ;  /* 0x00001c0620237981 */ /* 0x000ee8000c1e1900 */
[----:B------:R-:W3:Y:S04]  /*4150*/  LDG.E R37, desc[UR6][R32.64+0x20] ;  /* 0x0000200620257981 */ /* 0x000ee8000c1e1900 */
[----:B------:R-:W3:Y:S04]  /*4160*/  LDG.E R38, desc[UR6][R32.64+0xc] ;  /* 0x00000c0620267981 */ /* 0x000ee8000c1e1900 */
[----:B------:R-:W3:Y:S04]  /*4170*/  LDG.E R2, desc[UR6][R32.64+0x10] ;  /* 0x0000100620027981 */ /* 0x000ee8000c1e1900 */
[----:B------:R0:W5:Y:S04]  /*4180*/  LDG.E R12, desc[UR6][R32.64+0x8] ;  /* 0x00000806200c7981 */ /* 0x000168000c1e1900 */
[----:B------:R0:W5:Y:S04]  /*4190*/  LDG.E R13, desc[UR6][R32.64+0x24] ;  /* 0x00002406200d7981 */ /* 0x000168000c1e1900 */
[----:B------:R0:W5:Y:S04]  /*41a0*/  LDG.E R14, desc[UR6][R32.64+0x28] ;  /* 0x00002806200e7981 */ /* 0x000168000c1e1900 */
[----:B------:R0:W5:Y:S04]  /*41b0*/  LDG.E R15, desc[UR6][R32.64+0x14] ;  /* 0x00001406200f7981 */ /* 0x000168000c1e1900 */
[----:B------:R0:W5:Y:S01]  /*41c0*/  LDG.E R36, desc[UR6][R32.64+0x2c] ;  /* 0x00002c0620247981 */ /* 0x000162000c1e1900 */
[----:B--2---:R-:W1:Y:S08]  /*41d0*/  F2F.F64.F32 R18, R0 ;  /* 0x0000000000127310 */ /* 0x004e700000201800 */
[----:B----4-:R2:W4:Y:S01]  /*41e0*/  F2F.F64.F32 R20, R8 ;  /* 0x0000000800147310 */ /* 0x0105220000201800 */
[----:B-1----:R-:W-:-:S07]  /*41f0*/  DMUL R18, R18, R30 ;  /* 0x0000001e12127228 */ /* 0x002fce0000000000 */
[----:B---3--:R-:W1:Y:S01]  /*4200*/  F2F.F64.F32 R22, R34 ;  /* 0x0000002200167310 */ /* 0x008e620000201800 */
[----:B--2---:R-:W-:Y:S01]  /*4210*/  MOV R8, RZ ;  /* 0x000000ff00087202 */ /* 0x004fe20000000f00 */
[----:B----4-:R-:W-:-:S06]  /*4220*/  DMUL R20, R20, R30 ;  /* 0x0000001e14147228 */ /* 0x010fcc0000000000 */
[----:B------:R-:W2:Y:S01]  /*4230*/  F2F.F64.F32 R24, R35 ;  /* 0x0000002300187310 */ /* 0x000ea20000201800 */
[----:B-1----:R-:W-:-:S07]  /*4240*/  DMUL R22, R22, R30 ;  /* 0x0000001e16167228 */ /* 0x002fce0000000000 */
[----:B------:R1:W3:Y:S01]  /*4250*/  F2F.F64.F32 R26, R37 ;  /* 0x00000025001a7310 */ /* 0x0002e20000201800 */
[----:B--2---:R-:W-:-:S07]  /*4260*/  DMUL R24, R24, R30 ;  /* 0x0000001e18187228 */ /* 0x004fce0000000000 */
[----:B------:R-:W2:Y:S01]  /*4270*/  F2F.F64.F32 R28, R38 ;  /* 0x00000026001c7310 */ /* 0x000ea20000201800 */
[----:B-1----:R-:W-:Y:S01]  /*4280*/  MOV R37, R5 ;  /* 0x0000000500257202 */ /* 0x002fe20000000f00 */
[----:B---3--:R-:W-:-:S06]  /*4290*/  DMUL R26, R26, R30 ;  /* 0x0000001e1a1a7228 */ /* 0x008fcc0000000000 */
[----:B------:R-:W1:Y:S01]  /*42a0*/  F2F.F64.F32 R2, R2 ;  /* 0x0000000200027310 */ /* 0x000e620000201800 */
[-C--:B--2---:R-:W-:Y:S02]  /*42b0*/  DMUL R28, R28, R30.reuse ;  /* 0x0000001e1c1c7228 */ /* 0x084fe40000000000 */
[----:B01----:R-:W-:-:S11]  /*42c0*/  DMUL R30, R2, R30 ;  /* 0x0000001e021e7228 */ /* 0x003fd60000000000 */
.L_x_159:
[----:B------:R-:W0:Y:S08]  /*42d0*/  LDC.64 R2, c[0x0][0x388] ;  /* 0x0000e200ff027b82 */ /* 0x000e300000000a00 */
[----:B------:R-:W1:Y:S01]  /*42e0*/  LDC R41, c[0x0][0x3b0] ;  /* 0x0000ec00ff297b82 */ /* 0x000e620000000800 */
[----:B0-----:R-:W-:-:S04]  /*42f0*/  IMAD.WIDE R2, R37, 0x4, R2 ;  /* 0x0000000425027825 */ /* 0x001fc800078e0202 */
[C---:B-1----:R-:W-:Y:S02]  /*4300*/  IMAD.WIDE R34, R41.reuse, 0x4, R2 ;  /* 0x0000000429227825 */ /* 0x042fe400078e0202 */
[----:B------:R-:W2:Y:S02]  /*4310*/  LDG.E R2, desc[UR6][R2.64] ;  /* 0x0000000602027981 */ /* 0x000ea4000c1e1900 */
[----:B------:R-:W-:Y:S02]  /*4320*/  IMAD.WIDE R40, R41, 0x4, R34 ;  /* 0x0000000429287825 */ /* 0x000fe400078e0222 */
[----:B------:R-:W3:Y:S04]  /*4330*/  LDG.E R33, desc[UR6][R34.64] ;  /* 0x0000000622217981 */ /* 0x000ee8000c1e1900 */
[----:B------:R-:W4:Y:S01]  /*4340*/  LDG.E R40, desc[UR6][R40.64] ;  /* 0x0000000628287981 */ /* 0x000f22000c1e1900 */
[----:B------:R-:W-:Y:S01]  /*4350*/  BSSY.RECONVERGENT B3, `(.L_x_110) ;  /* 0x0000047000037945 */ /* 0x000fe20003800200 */
[----:B--2--5:R-:W-:Y:S01]  /*4360*/  FADD R0, -R9, R2 ;  /* 0x0000000209007221 */ /* 0x024fe20000000100 */
[----:B---3--:R-:W-:-:S04]  /*4370*/  FADD R39, -R10, R33 ;  /* 0x000000210a277221 */ /* 0x008fc80000000100 */
[----:B------:R-:W-:Y:S01]  /*4380*/  FMUL R43, R39, R39 ;  /* 0x00000027272b7220 */ /* 0x000fe20000400000 */
[----:B----4-:R-:W-:-:S03]  /*4390*/  FADD R38, -R11, R40 ;  /* 0x000000280b267221 */ /* 0x010fc60000000100 */
[----:B------:R-:W-:Y:S01]  /*43a0*/  FFMA R43, R0, R0, R43 ;  /* 0x00000000002b7223 */ /* 0x000fe2000000002b */
[----:B------:R-:W-:-:S04]  /*43b0*/  FMUL R38, R38, R38 ;  /* 0x0000002626267220 */ /* 0x000fc80000400000 */
[----:B------:R-:W-:Y:S01]  /*43c0*/  FADD R43, R38, R43 ;  /* 0x0000002b262b7221 */ /* 0x000fe20000000000 */
[----:B------:R0:W1:Y:S04]  /*43d0*/  F2F.F64.F32 R32, R0 ;  /* 0x0000000000207310 */ /* 0x0000680000201800 */
[----:B------:R-:W-:-:S04]  /*43e0*/  FSETP.GEU.AND P0, PT, R43, R7, PT ;  /* 0x000000072b00720b */ /* 0x000fc80003f0e000 */
[----:B------:R0:W2:Y:S09]  /*43f0*/  F2F.F64.F32 R34, R39 ;  /* 0x0000002700227310 */ /* 0x0000b20000201800 */
[----:B01----:R-:W-:Y:S05]  /*4400*/  @!P0 BRA `(.L_x_111) ;  /* 0x0000000000a88947 */ /* 0x003fea0003800000 */
        /* <DEDUP_REMOVED lines=9> */
[----:B------:R-:W-:Y:S01]  /*44a0*/  IMAD.MOV.U32 R0, RZ, RZ, R43 ;  /* 0x000000ffff007224 */ /* 0x000fe200078e002b */
[----:B------:R-:W-:Y:S02]  /*44b0*/  MOV R3, R6 ;  /* 0x0000000600037202 */ /* 0x000fe40000000f00 */
[----:B------:R-:W-:-:S07]  /*44c0*/  MOV R2, 0x44e0 ;  /* 0x000044e000027802 */ /* 0x000fce0000000f00 */
[----:B--2---:R-:W-:Y:S05]  /*44d0*/  CALL.REL.NOINC `($__internal_3_$__cuda_sm3x_div_rn_noftz_f32_slowpath) ;  /* 0x0000003800647944 */ /* 0x004fea0003c00000 */
.L_x_113:
[----:B------:R-:W-:Y:S05]  /*44e0*/  BSYNC.RECONVERGENT B4 ;  /* 0x0000000000047941 */ /* 0x000fea0003800200 */
.L_x_112:
[----:B------:R-:W-:Y:S01]  /*44f0*/  FSETP.GEU.AND P0, PT, R0, 1.175494350822287508e-38, PT ;  /* 0x008000000000780b */ /* 0x000fe20003f0e000 */
[----:B------:R-:W-:-:S12]  /*4500*/  HFMA2 R40, -RZ, RZ, 1.5048828125, 33.21875 ;  /* 0x3e055027ff287431 */ /* 0x000fd800000001ff */
[----:B------:R-:W-:-:S05]  /*4510*/  @!P0 FMUL R0, R0, 8388608 ;  /* 0x4b00000000008820 */ /* 0x000fca0000400000 */
[----:B------:R-:W-:-:S04]  /*4520*/  IADD3 R2, PT, PT, R0, -0x3f2aaaab, RZ ;  /* 0xc0d5555500027810 */ /* 0x000fc80007ffe0ff */
[----:B------:R-:W-:-:S05]  /*4530*/  LOP3.LUT R3, R2, 0xff800000, RZ, 0xc0, !PT ;  /* 0xff80000002037812 */ /* 0x000fca00078ec0ff */
[----:B------:R-:W-:Y:S01]  /*4540*/  IMAD.IADD R2, R0, 0x1, -R3 ;  /* 0x0000000100027824 */ /* 0x000fe200078e0a03 */
[----:B------:R-:W-:-:S03]  /*4550*/  I2FP.F32.S32 R3, R3 ;  /* 0x0000000300037245 */ /* 0x000fc60000201400 */
[----:B------:R-:W-:-:S04]  /*4560*/  FADD R39, R2, -1 ;  /* 0xbf80000002277421 */ /* 0x000fc80000000000 */
        /* <DEDUP_REMOVED lines=8> */
[----:B------:R-:W-:Y:S02]  /*45f0*/  FSEL R2, RZ, -23, P0 ;  /* 0xc1b80000ff027808 */ /* 0x000fe40000000000 */
[----:B------:R-:W-:Y:S01]  /*4600*/  ISETP.GT.U32.AND P0, PT, R0, 0x7f7fffff, PT ;  /* 0x7f7fffff0000780c */ /* 0x000fe20003f04070 */
[----:B------:R-:W-:Y:S02]  /*4610*/  FMUL R40, R39, R40 ;  /* 0x0000002827287220 */ /* 0x000fe40000400000 */
[----:B------:R-:W-:Y:S01]  /*4620*/  FFMA R2, R3, 1.1920928955078125e-07, R2 ;  /* 0x3400000003027823 */ /* 0x000fe20000000002 */
[----:B------:R-:W-:Y:S01]  /*4630*/  MOV R3, 0x7f800000 ;  /* 0x7f80000000037802 */ /* 0x000fe20000000f00 */
[----:B------:R-:W-:-:S04]  /*4640*/  FFMA R39, R39, R40, R39 ;  /* 0x0000002827277223 */ /* 0x000fc80000000027 */
[----:B------:R-:W-:-:S04]  /*4650*/  FFMA R2, R2, 0.69314718246459960938, R39 ;  /* 0x3f31721802027823 */ /* 0x000fc80000000027 */
[C---:B------:R-:W-:Y:S01]  /*4660*/  @P0 FFMA R2, R0.reuse, R3, +INF ;  /* 0x7f80000000020423 */ /* 0x040fe20000000003 */
[----:B------:R-:W-:-:S03]  /*4670*/  FSETP.NEU.AND P0, PT, R0, RZ, PT ;  /* 0x000000ff0000720b */ /* 0x000fc60003f0d000 */
[----:B------:R-:W-:-:S05]  /*4680*/  FADD R2, RZ, R2 ;  /* 0x00000002ff027221 */ /* 0x000fca0000000000 */
[----:B------:R-:W-:Y:S01]  /*4690*/  FSEL R41, R2, -INF , P0 ;  /* 0xff80000002297808 */ /* 0x000fe20000000000 */
[----:B------:R-:W-:Y:S06]  /*46a0*/  BRA `(.L_x_114) ;  /* 0x0000000000447947 */ /* 0x000fec0003800000 */
.L_x_111:
        /* <DEDUP_REMOVED lines=9> */
[----:B------:R-:W-:Y:S01]  /*4740*/  IMAD.MOV.U32 R3, RZ, RZ, R43 ;  /* 0x000000ffff037224 */ /* 0x000fe200078e002b */
[----:B------:R-:W-:Y:S02]  /*4750*/  MOV R0, R7 ;  /* 0x0000000700007202 */ /* 0x000fe40000000f00 */
[----:B------:R-:W-:-:S07]  /*4760*/  MOV R2, 0x4780 ;  /* 0x0000478000027802 */ /* 0x000fce0000000f00 */
[----:B--2---:R-:W-:Y:S05]  /*4770*/  CALL.REL.NOINC `($__internal_3_$__cuda_sm3x_div_rn_noftz_f32_slowpath) ;  /* 0x0000003400bc7944 */ /* 0x004fea0003c00000 */
.L_x_116:
[----:B------:R-:W-:Y:S05]  /*4780*/  BSYNC.RECONVERGENT B4 ;  /* 0x0000000000047941 */ /* 0x000fea0003800200 */
.L_x_115:
[----:B------:R-:W0:Y:S02]  /*4790*/  F2F.F64.F32 R2, R0 ;  /* 0x0000000000027310 */ /* 0x000e240000201800 */
[----:B0-----:R-:W-:-:S06]  /*47a0*/  DADD R2, R16, -R2 ;  /* 0x0000000010027229 */ /* 0x001fcc0000000802 */
[----:B------:R0:W1:Y:S05]  /*47b0*/  F2F.F32.F64 R41, R2 ;  /* 0x0000000200297310 */ /* 0x00006a0000301000 */
.L_x_114:
[----:B------:R-:W-:Y:S05]  /*47c0*/  BSYNC.RECONVERGENT B3 ;  /* 0x0000000000037941 */ /* 0x000fea0003800200 */
.L_x_110:
[----:B0-2---:R-:W-:Y:S01]  /*47d0*/  DADD R2, R20, R34 ;  /* 0x0000000014027229 */ /* 0x005fe20000000022 */
[----:B------:R-:W-:Y:S01]  /*47e0*/  BSSY.RECONVERGENT B3, `(.L_x_117) ;  /* 0x0000046000037945 */ /* 0x000fe20003800200 */
[----:B------:R-:W-:-:S08]  /*47f0*/  DADD R42, R18, R32 ;  /* 0x00000000122a7229 */ /* 0x000fd00000000020 */
[----:B------:R-:W0:Y:S08]  /*4800*/  F2F.F32.F64 R2, R2 ;  /* 0x0000000200027310 */ /* 0x000e300000301000 */
[----:B------:R-:W2:Y:S01]  /*4810*/  F2F.F32.F64 R42, R42 ;  /* 0x0000002a002a7310 */ /* 0x000ea20000301000 */
[----:B0-----:R-:W-:-:S04]  /*4820*/  FMUL R39, R2, R2 ;  /* 0x0000000202277220 */ /* 0x001fc80000400000 */
[----:B--2---:R-:W-:-:S04]  /*4830*/  FFMA R39, R42, R42, R39 ;  /* 0x0000002a2a277223 */ /* 0x004fc80000000027 */
[----:B------:R-:W-:-:S05]  /*4840*/  FADD R45, R38, R39 ;  /* 0x00000027262d7221 */ /* 0x000fca0000000000 */
[----:B------:R-:W-:-:S13]  /*4850*/  FSETP.GEU.AND P0, PT, R45, R7, PT ;  /* 0x000000072d00720b */ /* 0x000fda0003f0e000 */
[----:B------:R-:W-:Y:S05]  /*4860*/  @!P0 BRA `(.L_x_118) ;  /* 0x0000000000a88947 */ /* 0x000fea0003800000 */
[----:B------:R-:W0:Y:S01]  /*4870*/  MUFU.RCP R3, R45 ;  /* 0x0000002d00037308 */ /* 0x000e220000001000 */
[----:B------:R-:W-:Y:S07]  /*4880*/  BSSY.RECONVERGENT B4, `(.L_x_119) ;  /* 0x000000c000047945 */ /* 0x000fee0003800200 */
[----:B------:R-:W2:Y:S01]  /*4890*/  FCHK P0, R6, R45 ;  /* 0x0000002d06007302 */ /* 0x000ea20000000000 */
[----:B0-----:R-:W-:-:S04]  /*48a0*/  FFMA R0, -R45, R3, 1 ;  /* 0x3f8000002d007423 */ /* 0x001fc80000000103 */
[----:B------:R-:W-:-:S04]  /*48b0*/  FFMA R3, R3, R0, R3 ;  /* 0x0000000003037223 */ /* 0x000fc80000000003 */
[----:B------:R-:W-:-:S04]  /*48c0*/  FFMA R0, R3, R6, RZ ;  /* 0x0000000603007223 */ /* 0x000fc800000000ff */
[----:B------:R-:W-:-:S04]  /*48d0*/  FFMA R39, -R45, R0, R6 ;  /* 0x000000002d277223 */ /* 0x000fc80000000106 */
[----:B------:R-:W-:Y:S01]  /*48e0*/  FFMA R0, R3, R39, R0 ;  /* 0x0000002703007223 */ /* 0x000fe20000000000 */
[----:B--2---:R-:W-:Y:S06]  /*48f0*/  @!P0 BRA `(.L_x_120) ;  /* 0x0000000000108947 */ /* 0x004fec0003800000 */
[----:B------:R-:W-:Y:S01]  /*4900*/  MOV R0, R45 ;  /* 0x0000002d00007202 */ /* 0x000fe20000000f00 */
[----:B------:R-:W-:Y:S01]  /*4910*/  IMAD.MOV.U32 R3, RZ, RZ, R6 ;  /* 0x000000ffff037224 */ /* 0x000fe200078e0006 */
[----:B------:R-:W-:-:S07]  /*4920*/  MOV R2, 0x4940 ;  /* 0x0000494000027802 */ /* 0x000fce0000000f00 */
[----:B-1----:R-:W-:Y:S05]  /*4930*/  CALL.REL.NOINC `($__internal_3_$__cuda_sm3x_div_rn_noftz_f32_slowpath) ;  /* 0x00000034004c7944 */ /* 0x002fea0003c00000 */
.L_x_120:
[----:B------:R-:W-:Y:S05]  /*4940*/  BSYNC.RECONVERGENT B4 ;  /* 0x0000000000047941 */ /* 0x000fea0003800200 */
.L_x_119:
[----:B------:R-:W-:Y:S01]  /*4950*/  FSETP.GEU.AND P0, PT, R0, 1.175494350822287508e-38, PT ;  /* 0x008000000000780b */ /* 0x000fe20003f0e000 */
[----:B------:R-:W-:-:S12]  /*4960*/  IMAD.MOV.U32 R40, RZ, RZ, 0x3e055027 ;  /* 0x3e055027ff287424 */ /* 0x000fd800078e00ff */
[----:B------:R-:W-:-:S05]  /*4970*/  @!P0 FMUL R0, R0, 8388608 ;  /* 0x4b00000000008820 */ /* 0x000fca0000400000 */
[----:B------:R-:W-:-:S04]  /*4980*/  IADD3 R2, PT, PT, R0, -0x3f2aaaab, RZ ;  /* 0xc0d5555500027810 */ /* 0x000fc80007ffe0ff */
[----:B------:R-:W-:-:S04]  /*4990*/  LOP3.LUT R3, R2, 0xff800000, RZ, 0xc0, !PT ;  /* 0xff80000002037812 */ /* 0x000fc800078ec0ff */
[-C--:B------:R-:W-:Y:S02]  /*49a0*/  IADD3 R2, PT, PT, R0, -R3.reuse, RZ ;  /* 0x8000000300027210 */ /* 0x080fe40007ffe0ff */
        /* <DEDUP_REMOVED lines=18> */
[----:B------:R-:W-:-:S04]  /*4ad0*/  FSETP.NEU.AND P0, PT, R0, RZ, PT ;  /* 0x000000ff0000720b */ /* 0x000fc80003f0d000 */
[----:B------:R-:W-:-:S05]  /*4ae0*/  FSEL R2, R2, -INF , P0 ;  /* 0xff80000002027808 */ /* 0x000fca0000000000 */
[----:B-1----:R-:W-:Y:S01]  /*4af0*/  FADD R43, R2, R41 ;  /* 0x00000029022b7221 */ /* 0x002fe20000000000 */
[----:B------:R-:W-:Y:S06]  /*4b00*/  BRA `(.L_x_121) ;  /* 0x00000000004c7947 */ /* 0x000fec0003800000 */
.L_x_118:
[----:B------:R-:W0:Y:S01]  /*4b10*/  MUFU.RCP R0, R7 ;  /* 0x0000000700007308 */ /* 0x000e220000001000 */
[----:B------:R-:W-:Y:S07]  /*4b20*/  BSSY.RECONVERGENT B4, `(.L_x_122) ;  /* 0x000000c000047945 */ /* 0x000fee0003800200 */
[----:B------:R-:W2:Y:S01]  /*4b30*/  FCHK P0, R45, R7 ;  /* 0x000000072d007302 */ /* 0x000ea20000000000 */
[----:B0-----:R-:W-:-:S04]  /*4b40*/  FFMA R3, R0, -R7, 1 ;  /* 0x3f80000000037423 */ /* 0x001fc80000000807 */
[----:B------:R-:W-:-:S04]  /*4b50*/  FFMA R0, R0, R3, R0 ;  /* 0x0000000300007223 */ /* 0x000fc80000000000 */
[----:B------:R-:W-:-:S04]  /*4b60*/  FFMA R2, R0, R45, RZ ;  /* 0x0000002d00027223 */ /* 0x000fc800000000ff */
[----:B------:R-:W-:-:S04]  /*4b70*/  FFMA R3, R2, -R7, R45 ;  /* 0x8000000702037223 */ /* 0x000fc8000000002d */
[----:B------:R-:W-:Y:S01]  /*4b80*/  FFMA R0, R0, R3, R2 ;  /* 0x0000000300007223 */ /* 0x000fe20000000002 */
[----:B--2---:R-:W-:Y:S06]  /*4b90*/  @!P0 BRA `(.L_x_123) ;  /* 0x0000000000108947 */ /* 0x004fec0003800000 */
[----:B------:R-:W-:Y:S01]  /*4ba0*/  MOV R3, R45 ;  /* 0x0000002d00037202 */ /* 0x000fe20000000f00 */
[----:B------:R-:W-:Y:S01]  /*4bb0*/  IMAD.MOV.U32 R0, RZ, RZ, R7 ;  /* 0x000000ffff007224 */ /* 0x000fe200078e0007 */
[----:B------:R-:W-:-:S07]  /*4bc0*/  MOV R2, 0x4be0 ;  /* 0x00004be000027802 */ /* 0x000fce0000000f00 */
[----:B-1----:R-:W-:Y:S05]  /*4bd0*/  CALL.REL.NOINC `($__internal_3_$__cuda_sm3x_div_rn_noftz_f32_slowpath) ;  /* 0x0000003000a47944 */ /* 0x002fea0003c00000 */
.L_x_123:
[----:B------:R-:W-:Y:S05]  /*4be0*/  BSYNC.RECONVERGENT B4 ;  /* 0x0000000000047941 */ /* 0x000fea0003800200 */
.L_x_122:
[----:B------:R-:W0:Y:S08]  /*4bf0*/  F2F.F64.F32 R2, R0 ;  /* 0x0000000000027310 */ /* 0x000e300000201800 */
[----:B-1----:R-:W1:Y:S01]  /*4c00*/  F2F.F64.F32 R40, R41 ;  /* 0x0000002900287310 */ /* 0x002e620000201800 */
[----:B0-----:R-:W-:-:S08]  /*4c10*/  DADD R2, R16, -R2 ;  /* 0x0000000010027229 */ /* 0x001fd00000000802 */
[----:B-1----:R-:W-:-:S06]  /*4c20*/  DADD R2, R2, R40 ;  /* 0x0000000002027229 */ /* 0x002fcc0000000028 */
[----:B------:R0:W1:Y:S05]  /*4c30*/  F2F.F32.F64 R43, R2 ;  /* 0x00000002002b7310 */ /* 0x00006a0000301000 */
.L_x_121:
[----:B------:R-:W-:Y:S05]  /*4c40*/  BSYNC.RECONVERGENT B3 ;  /* 0x0000000000037941 */ /* 0x000fea0003800200 */
.L_x_117:
[----:B0-----:R-:W-:Y:S01]  /*4c50*/  DADD R2, R24, R34 ;  /* 0x0000000018027229 */ /* 0x001fe20000000022 */
        /* <DEDUP_REMOVED lines=18> */
[----:B------:R-:W-:Y:S02]  /*4d80*/  MOV R0, R45 ;  /* 0x0000002d00007202 */ /* 0x000fe40000000f00 */
[----:B------:R-:W-:Y:S02]  /*4d90*/  MOV R3, R6 ;  /* 0x0000000600037202 */ /* 0x000fe40000000f00 */
[----:B------:R-:W-:-:S07]  /*4da0*/  MOV R2, 0x4dc0 ;  /* 0x00004dc000027802 */ /* 0x000fce0000000f00 */
[----:B-1----:R-:W-:Y:S05]  /*4db0*/  CALL.REL.NOINC `($__internal_3_$__cuda_sm3x_div_rn_noftz_f32_slowpath) ;  /* 0x00000030002c7944 */ /* 0x002fea0003c00000 */
.L_x_127:
[----:B------:R-:W-:Y:S05]  /*4dc0*/  BSYNC.RECONVERGENT B4 ;  /* 0x0000000000047941 */ /* 0x000fea0003800200 */
.L_x_126:
[----:B------:R-:W-:Y:S01]  /*4dd0*/  FSETP.GEU.AND P0, PT, R0, 1.175494350822287508e-38, PT ;  /* 0x008000000000780b */ /* 0x000fe20003f0e000 */
[----:B------:R-:W-:-:S12]  /*4de0*/  HFMA2 R40, -RZ, RZ, 1.5048828125, 33.21875 ;  /* 0x3e055027ff287431 */ /* 0x000fd800000001ff */
[----:B------:R-:W-:-:S04]  /*4df0*/  @!P0 FMUL R0, R0, 8388608 ;  /* 0x4b00000000008820 */ /* 0x000fc80000400000 */
[----:B------:R-:W-:-:S05]  /*4e00*/  VIADD R2, R0, 0xc0d55555 ;  /* 0xc0d5555500027836 */ /* 0x000fca0000000000 */
        /* <DEDUP_REMOVED lines=16> */
[----:B------:R-:W-:Y:S02]  /*4f10*/  IMAD.MOV.U32 R3, RZ, RZ, 0x7f800000 ;  /* 0x7f800000ff037424 */ /* 0x000fe400078e00ff */
[----:B------:R-:W-:-:S04]  /*4f20*/  FFMA R39, R39, R40, R39 ;  /* 0x0000002827277223 */ /* 0x000fc80000000027 */
[----:B------:R-:W-:-:S03]  /*4f30*/  FFMA R2, R2, 0.69314718246459960938, R39 ;  /* 0x3f31721802027823 */ /* 0x000fc60000000027 */
[C---:B------:R-:W-:Y:S01]  /*4f40*/  @P0 FFMA R2, R0.reuse, R3, +INF ;  /* 0x7f80000000020423 */ /* 0x040fe20000000003 */
[----:B------:R-:W-:-:S04]  /*4f50*/  FSETP.NEU.AND P0, PT, R0, RZ, PT ;  /* 0x000000ff0000720b */ /* 0x000fc80003f0d000 */
[----:B------:R-:W-:-:S05]  /*4f60*/  FSEL R2, R2, -INF , P0 ;  /* 0xff80000002027808 */ /* 0x000fca0000000000 */
[----:B-1----:R-:W-:Y:S01]  /*4f70*/  FADD R41, R2, R43 ;  /* 0x0000002b02297221 */ /* 0x002fe20000000000 */
[----:B------:R-:W-:Y:S06]  /*4f80*/  BRA `(.L_x_128) ;  /* 0x00000000004c7947 */ /* 0x000fec0003800000 */
.L_x_125:
        /* <DEDUP_REMOVED lines=9> */
[----:B------:R-:W-:Y:S02]  /*5020*/  MOV R3, R45 ;  /* 0x0000002d00037202 */ /* 0x000fe40000000f00 */
[----:B------:R-:W-:Y:S02]  /*5030*/  MOV R0, R7 ;  /* 0x0000000700007202 */ /* 0x000fe40000000f00 */
[----:B------:R-:W-:-:S07]  /*5040*/  MOV R2, 0x5060 ;  /* 0x0000506000027802 */ /* 0x000fce0000000f00 */
[----:B-1----:R-:W-:Y:S05]  /*5050*/  CALL.REL.NOINC `($__internal_3_$__cuda_sm3x_div_rn_noftz_f32_slowpath) ;  /* 0x0000002c00847944 */ /* 0x002fea0003c00000 */
.L_x_130:
[----:B------:R-:W-:Y:S05]  /*5060*/  BSYNC.RECONVERGENT B4 ;  /* 0x0000000000047941 */ /* 0x000fea0003800200 */
.L_x_129:
[----:B------:R-:W0:Y:S08]  /*5070*/  F2F.F64.F32 R2, R0 ;  /* 0x0000000000027310 */ /* 0x000e300000201800 */
[----:B-1----:R-:W1:Y:S01]  /*5080*/  F2F.F64.F32 R40, R43 ;  /* 0x0000002b00287310 */ /* 0x002e620000201800 */
[----:B0-----:R-:W-:-:S08]  /*5090*/  DADD R2, R16, -R2 ;  /* 0x0000000010027229 */ /* 0x001fd00000000802 */
[----:B-1----:R-:W-:-:S06]  /*50a0*/  DADD R2, R2, R40 ;  /* 0x0000000002027229 */ /* 0x002fcc0000000028 */
[----:B------:R0:W1:Y:S05]  /*50b0*/  F2F.F32.F64 R41, R2 ;  /* 0x0000000200297310 */ /* 0x00006a0000301000 */
.L_x_128:
[----:B------:R-:W-:Y:S05]  /*50c0*/  BSYNC.RECONVERGENT B3 ;  /* 0x0000000000037941 */ /* 0x000fea0003800200 */
.L_x_124:
[----:B0-----:R-:W0:Y:S01]  /*50d0*/  F2F.F64.F32 R2, UR12 ;  /* 0x0000000c00027d10 */ /* 0x001e220008201800 */
[----:B------:R-:W-:Y:S01]  /*50e0*/  DADD R42, R26, R34 ;  /* 0x000000001a2a7229 */ /* 0x000fe20000000022 */
[----:B------:R-:W-:Y:S06]  /*50f0*/  BSSY.RECONVERGENT B3, `(.L_x_131) ;  /* 0x0000048000037945 */ /* 0x000fec0003800200 */
[----:B------:R-:W2:Y:S01]  /*5100*/  F2F.F64.F32 R44, R12 ;  /* 0x0000000c002c7310 */ /* 0x000ea20000201800 */
[----:B0-----:R-:W-:-:S07]  /*5110*/  DADD R2, R2, R2 ;  /* 0x0000000002027229 */ /* 0x001fce0000000002 */
[----:B------:R-:W0:Y:S01]  /*5120*/  F2F.F32.F64 R42, R42 ;  /* 0x0000002a002a7310 */ /* 0x000e220000301000 */
[----:B--2---:R-:W-:Y:S01]  /*5130*/  DFMA R2, R44, R2, R32 ;  /* 0x000000022c02722b */ /* 0x004fe20000000020 */
[----:B0-----:R-:W-:-:S09]  /*5140*/  FMUL R39, R42, R42 ;  /* 0x0000002a2a277220 */ /* 0x001fd20000400000 */
[----:B------:R-:W0:Y:S02]  /*5150*/  F2F.F32.F64 R2, R2 ;  /* 0x0000000200027310 */ /* 0x000e240000301000 */
[----:B0-----:R-:W-:-:S04]  /*5160*/  FFMA R39, R2, R2, R39 ;  /* 0x0000000202277223 */ /* 0x001fc80000000027 */
        /* <DEDUP_REMOVED lines=12> */
[----:B------:R-:W-:Y:S01]  /*5230*/  IMAD.MOV.U32 R0, RZ, RZ, R45 ;  /* 0x000000ffff007224 */ /* 0x000fe200078e002d */
[----:B------:R-:W-:Y:S02]  /*5240*/  MOV R3, R6 ;  /* 0x0000000600037202 */ /* 0x000fe40000000f00 */
[----:B------:R-:W-:-:S07]  /*5250*/  MOV R2, 0x5270 ;  /* 0x0000527000027802 */ /* 0x000fce0000000f00 */
[----:B-1----:R-:W-:Y:S05]  /*5260*/  CALL.REL.NOINC `($__internal_3_$__cuda_sm3x_div_rn_noftz_f32_slowpath) ;  /* 0x0000002c00007944 */ /* 0x002fea0003c00000 */
.L_x_134:
[----:B------:R-:W-:Y:S05]  /*5270*/  BSYNC.RECONVERGENT B4 ;  /* 0x0000000000047941 */ /* 0x000fea0003800200 */
.L_x_133:
        /* <DEDUP_REMOVED lines=28> */
.L_x_132:
        /* <DEDUP_REMOVED lines=9> */
[----:B------:R-:W-:Y:S01]  /*54d0*/  IMAD.MOV.U32 R3, RZ, RZ, R45 ;  /* 0x000000ffff037224 */ /* 0x000fe200078e002d */
[----:B------:R-:W-:Y:S02]  /*54e0*/  MOV R0, R7 ;  /* 0x0000000700007202 */ /* 0x000fe40000000f00 */
[----:B------:R-:W-:-:S07]  /*54f0*/  MOV R2, 0x5510 ;  /* 0x0000551000027802 */ /* 0x000fce0000000f00 */
[----:B-1----:R-:W-:Y:S05]  /*5500*/  CALL.REL.NOINC `($__internal_3_$__cuda_sm3x_div_rn_noftz_f32_slowpath) ;  /* 0x0000002800587944 */ /* 0x002fea0003c00000 */
.L_x_137:
[----:B------:R-:W-:Y:S05]  /*5510*/  BSYNC.RECONVERGENT B4 ;  /* 0x0000000000047941 */ /* 0x000fea0003800200 */
.L_x_136:
[----:B------:R-:W0:Y:S08]  /*5520*/  F2F.F64.F32 R2, R0 ;  /* 0x0000000000027310 */ /* 0x000e300000201800 */
[----:B-1----:R-:W1:Y:S01]  /*5530*/  F2F.F64.F32 R40, R41 ;  /* 0x0000002900287310 */ /* 0x002e620000201800 */
[----:B0-----:R-:W-:-:S08]  /*5540*/  DADD R2, R16, -R2 ;  /* 0x0000000010027229 */ /* 0x001fd00000000802 */
[----:B-1----:R-:W-:-:S06]  /*5550*/  DADD R2, R2, R40 ;  /* 0x0000000002027229 */ /* 0x002fcc0000000028 */
[----:B------:R0:W1:Y:S05]  /*5560*/  F2F.F32.F64 R43, R2 ;  /* 0x00000002002b7310 */ /* 0x00006a0000301000 */
.L_x_135:
[----:B------:R-:W-:Y:S05]  /*5570*/  BSYNC.RECONVERGENT B3 ;  /* 0x0000000000037941 */ /* 0x000fea0003800200 */
.L_x_131:
[----:B0-----:R-:W0:Y:S01]  /*5580*/  F2F.F64.F32 R2, UR12 ;  /* 0x0000000c00027d10 */ /* 0x001e220008201800 */
[----:B------:R-:W-:Y:S07]  /*5590*/  BSSY.RECONVERGENT B3, `(.L_x_138) ;  /* 0x0000049000037945 */ /* 0x000fee0003800200 */
[----:B------:R-:W2:Y:S01]  /*55a0*/  F2F.F64.F32 R40, R13 ;  /* 0x0000000d00287310 */ /* 0x000ea20000201800 */
[----:B0-----:R-:W-:-:S08]  /*55b0*/  DADD R2, R2, R2 ;  /* 0x0000000002027229 */ /* 0x001fd00000000002 */
[----:B--2---:R-:W-:Y:S02]  /*55c0*/  DFMA R2, R40, R2, R34 ;  /* 0x000000022802722b */ /* 0x004fe40000000022 */
        /* <DEDUP_REMOVED lines=21> */
.L_x_141:
[----:B------:R-:W-:Y:S05]  /*5720*/  BSYNC.RECONVERGENT B4 ;  /* 0x0000000000047941 */ /* 0x000fea0003800200 */
.L_x_140:
        /* <DEDUP_REMOVED lines=28> */
.L_x_139:
        /* <DEDUP_REMOVED lines=13> */
.L_x_144:
[----:B------:R-:W-:Y:S05]  /*59c0*/  BSYNC.RECONVERGENT B4 ;  /* 0x0000000000047941 */ /* 0x000fea0003800200 */
.L_x_143:
[----:B------:R-:W0:Y:S08]  /*59d0*/  F2F.F64.F32 R2, R0 ;  /* 0x0000000000027310 */ /* 0x000e300000201800 */
[----:B-1----:R-:W1:Y:S01]  /*59e0*/  F2F.F64.F32 R40, R43 ;  /* 0x0000002b00287310 */ /* 0x002e620000201800 */
[----:B0-----:R-:W-:-:S08]  /*59f0*/  DADD R2, R16, -R2 ;  /* 0x0000000010027229 */ /* 0x001fd00000000802 */
[----:B-1----:R-:W-:-:S06]  /*5a00*/  DADD R2, R2, R40 ;  /* 0x0000000002027229 */ /* 0x002fcc0000000028 */
[----:B------:R0:W1:Y:S05]  /*5a10*/  F2F.F32.F64 R41, R2 ;  /* 0x0000000200297310 */ /* 0x00006a0000301000 */
.L_x_142:
[----:B------:R-:W-:Y:S05]  /*5a20*/  BSYNC.RECONVERGENT B3 ;  /* 0x0000000000037941 */ /* 0x000fea0003800200 */
.L_x_138:
        /* <DEDUP_REMOVED lines=26> */
.L_x_148:
[----:B------:R-:W-:Y:S05]  /*5bd0*/  BSYNC.RECONVERGENT B4 ;  /* 0x0000000000047941 */ /* 0x000fea0003800200 */
.L_x_147:
        /* <DEDUP_REMOVED lines=28> */
.L_x_146:
        /* <DEDUP_REMOVED lines=13> */
.L_x_151:
[----:B------:R-:W-:Y:S05]  /*5e70*/  BSYNC.RECONVERGENT B4 ;  /* 0x0000000000047941 */ /* 0x000fea0003800200 */
.L_x_150:
[----:B------:R-:W0:Y:S08]  /*5e80*/  F2F.F64.F32 R2, R0 ;  /* 0x0000000000027310 */ /* 0x000e300000201800 */
[----:B-1----:R-:W1:Y:S01]  /*5e90*/  F2F.F64.F32 R40, R41 ;  /* 0x0000002900287310 */ /* 0x002e620000201800 */
[----:B0-----:R-:W-:-:S08]  /*5ea0*/  DADD R2, R16, -R2 ;  /* 0x0000000010027229 */ /* 0x001fd00000000802 */
[----:B-1----:R-:W-:-:S06]  /*5eb0*/  DADD R2, R2, R40 ;  /* 0x0000000002027229 */ /* 0x002fcc0000000028 */
[----:B------:R0:W1:Y:S05]  /*5ec0*/  F2F.F32.F64 R43, R2 ;  /* 0x00000002002b7310 */ /* 0x00006a0000301000 */
.L_x_149:
[----:B------:R-:W-:Y:S05]  /*5ed0*/  BSYNC.RECONVERGENT B3 ;  /* 0x0000000000037941 */ /* 0x000fea0003800200 */
.L_x_145:
[----:B0-----:R-:W0:Y:S01]  /*5ee0*/  F2F.F64.F32 R2, UR12 ;  /* 0x0000000c00027d10 */ /* 0x001e220008201800 */
[----:B------:R-:W-:Y:S07]  /*5ef0*/  BSSY.RECONVERGENT B3, `(.L_x_152) ;  /* 0x000004b000037945 */ /* 0x000fee0003800200 */
[----:B------:R-:W2:Y:S01]  /*5f00*/  F2F.F64.F32 R40, R36 ;  /* 0x0000002400287310 */ /* 0x000ea20000201800 */
[----:B0-----:R-:W-:-:S07]  /*5f10*/  DADD R2, R2, R2 ;  /* 0x0000000002027229 */ /* 0x001fce0000000002 */
[----:B------:R-:W0:Y:S01]  /*5f20*/  F2F.F64.F32 R44, R15 ;  /* 0x0000000f002c7310 */ /* 0x000e220000201800 */
[-C--:B--2---:R-:W-:Y:S02]  /*5f30*/  DFMA R40, R40, R2.reuse, R34 ;  /* 0x000000022828722b */ /* 0x084fe40000000022 */
[----:B0-----:R-:W-:-:S08]  /*5f40*/  DFMA R44, R44, R2, R32 ;  /* 0x000000022c2c722b */ /* 0x001fd00000000020 */
        /* <DEDUP_REMOVED lines=20> */
.L_x_155:
[----:B------:R-:W-:Y:S05]  /*6090*/  BSYNC.RECONVERGENT B4 ;  /* 0x0000000000047941 */ /* 0x000fea0003800200 */
.L_x_154:
[----:B------:R-:W-:Y:S01]  /*60a0*/  MOV R35, R0 ;  /* 0x0000000000237202 */ /* 0x000fe20000000f00 */
[----:B------:R-:W-:-:S03]  /*60b0*/  HFMA2 R3, -RZ, RZ, 1.5048828125, 33.21875 ;  /* 0x3e055027ff037431 */ /* 0x000fc600000001ff */
[----:B------:R-:W-:-:S13]  /*60c0*/  FSETP.GEU.AND P0, PT, R35, 1.175494350822287508e-38, PT ;  /* 0x008000002300780b */ /* 0x000fda0003f0e000 */
[----:B------:R-:W-:-:S04]  /*60d0*/  @!P0 FMUL R35, R35, 8388608 ;  /* 0x4b00000023238820 */ /* 0x000fc80000400000 */
[----:B------:R-:W-:-:S05]  /*60e0*/  VIADD R0, R35, 0xc0d55555 ;  /* 0xc0d5555523007836 */ /* 0x000fca0000000000 */
        /* <DEDUP_REMOVED lines=13> */
[----:B------:R-:W-:Y:S01]  /*61c0*/  I2FP.F32.S32 R3, R2 ;  /* 0x0000000200037245 */ /* 0x000fe20000201400 */
[----:B------:R-:W-:Y:S02]  /*61d0*/  IMAD.MOV.U32 R2, RZ, RZ, 0x7f800000 ;  /* 0x7f800000ff027424 */ /* 0x000fe400078e00ff */
[C---:B------:R-:W-:Y:S02]  /*61e0*/  FMUL R33, R32.reuse, R33 ;  /* 0x0000002120217220 */ /* 0x040fe40000400000 */
[----:B------:R-:W-:Y:S02]  /*61f0*/  FFMA R0, R3, 1.1920928955078125e-07, R0 ;  /* 0x3400000003007823 */ /* 0x000fe40000000000 */
[----:B------:R-:W-:-:S04]  /*6200*/  FFMA R33, R32, R33, R32 ;  /* 0x0000002120217223 */ /* 0x000fc80000000020 */
[----:B------:R-:W-:Y:S01]  /*6210*/  FFMA R0, R0, 0.69314718246459960938, R33 ;  /* 0x3f31721800007823 */ /* 0x000fe20000000021 */
[C---:B------:R-:W-:Y:S01]  /*6220*/  @P0 FFMA R0, R35.reuse, R2, +INF ;  /* 0x7f80000023000423 */ /* 0x040fe20000000002 */
[----:B------:R-:W-:-:S04]  /*6230*/  FSETP.NEU.AND P0, PT, R35, RZ, PT ;  /* 0x000000ff2300720b */ /* 0x000fc80003f0d000 */
[----:B------:R-:W-:-:S05]  /*6240*/  FSEL R0, R0, -INF , P0 ;  /* 0xff80000000007808 */ /* 0x000fca0000000000 */
[----:B-1----:R-:W-:Y:S01]  /*6250*/  FADD R33, R0, R43 ;  /* 0x0000002b00217221 */ /* 0x002fe20000000000 */
[----:B------:R-:W-:Y:S06]  /*6260*/  BRA `(.L_x_156) ;  /* 0x00000000004c7947 */ /* 0x000fec0003800000 */
.L_x_153:
        /* <DEDUP_REMOVED lines=13> */
.L_x_158:
[----:B------:R-:W-:Y:S05]  /*6340*/  BSYNC.RECONVERGENT B4 ;  /* 0x0000000000047941 */ /* 0x000fea0003800200 */
.L_x_157:
[----:B------:R-:W0:Y:S08]  /*6350*/  F2F.F64.F32 R2, R0 ;  /* 0x0000000000027310 */ /* 0x000e300000201800 */
[----:B-1----:R-:W1:Y:S01]  /*6360*/  F2F.F64.F32 R32, R43 ;  /* 0x0000002b00207310 */ /* 0x002e620000201800 */
[----:B0-----:R-:W-:-:S08]  /*6370*/  DADD R2, R16, -R2 ;  /* 0x0000000010027229 */ /* 0x001fd00000000802 */
[----:B-1----:R-:W-:-:S06]  /*6380*/  DADD R2, R2, R32 ;  /* 0x0000000002027229 */ /* 0x002fcc0000000020 */
[----:B------:R0:W1:Y:S05]  /*6390*/  F2F.F32.F64 R33, R2 ;  /* 0x0000000200217310 */ /* 0x00006a0000301000 */
.L_x_156:
[----:B------:R-:W-:Y:S05]  /*63a0*/  BSYNC.RECONVERGENT B3 ;  /* 0x0000000000037941 */ /* 0x000fea0003800200 */
.L_x_152:
[----:B0-----:R-:W0:Y:S02]  /*63b0*/  LDC.64 R2, c[0x0][0x398] ;  /* 0x0000e600ff027b82 */ /* 0x001e240000000a00 */
[----:B0-----:R-:W-:-:S06]  /*63c0*/  IMAD.WIDE R2, R37, 0x4, R2 ;  /* 0x0000000425027825 */ /* 0x001fcc00078e0202 */
[----:B------:R-:W1:Y:S01]  /*63d0*/  LDG.E R3, desc[UR6][R2.64] ;  /* 0x0000000602037981 */ /* 0x000e62000c1e1900 */
[----:B------:R-:W-:-:S05]  /*63e0*/  VIADD R37, R37, UR13 ;  /* 0x0000000d25257c36 */ /* 0x000fca0008000000 */
[----:B------:R-:W-:Y:S01]  /*63f0*/  ISETP.GE.AND P0, PT, R37, UR14, PT ;  /* 0x0000000e25007c0c */ /* 0x000fe2000bf06270 */
[----:B-1----:R-:W-:-:S12]  /*6400*/  FFMA R8, R3, R33, R8 ;  /* 0x0000002103087223 */ /* 0x002fd80000000008 */
[----:B------:R-:W-:Y:S05]  /*6410*/  @!P0 BRA `(.L_x_159) ;  /* 0xffffffdc00ac8947 */ /* 0x000fea000383ffff */
.L_x_1:
[----:B0--3--:R-:W-:Y:S05]  /*6420*/  BSYNC.RECONVERGENT B0 ;  /* 0x0000000000007941 */ /* 0x009fea0003800200 */
.L_x_0:
[----:B------:R-:W0:Y:S01]  /*6430*/  LDC.64 R2, c[0x0][0x390] ;  /* 0x0000e400ff027b82 */ /* 0x000e220000000a00 */
[----:B------:R-:W-:-:S07]  /*6440*/  ISETP.NE.AND P0, PT, R5, RZ, PT ;  /* 0x000000ff0500720c */ /* 0x000fce0003f05270 */
[----:B------:R-:W1:Y:S01]  /*6450*/  LDC R0, c[0x0][0x3c0] ;  /* 0x0000f000ff007b82 */ /* 0x000e620000000800 */
[----:B0-----:R-:W-:-:S05]  /*6460*/  IMAD.WIDE R2, R4, 0x4, R2 ;  /* 0x0000000404027825 */ /* 0x001fca00078e0202 */
[----:B------:R0:W-:Y:S02]  /*6470*/  @!P0 STG.E desc[UR6][R2.64], R8 ;  /* 0x0000000802008986 */ /* 0x0001e4000c101906 */
[----:B------:R-:W-:Y:S01]  /*6480*/  BAR.SYNC.DEFER_BLOCKING 0x0 ;  /* 0x0000000000007b1d */ /* 0x000fe20000010000 */
[----:B-1----:R-:W-:-:S13]  /*6490*/  ISETP.GE.AND P1, PT, R0, 0x2, PT ;  /* 0x000000020000780c */ /* 0x002fda0003f26270 */
[----:B0-----:R-:W-:Y:S05]  /*64a0*/  @!P1 EXIT ;  /* 0x000000000000994d */ /* 0x001fea0003800000 */
[C---:B------:R-:W-:Y:S01]  /*64b0*/  IADD3 R4, PT, PT, R0.reuse, -0x2, RZ ;  /* 0xfffffffe00047810 */ /* 0x040fe20007ffe0ff */
[----:B------:R-:W-:Y:S01]  /*64c0*/  UMOV UR4, 0x1 ;  /* 0x0000000100047882 */ /* 0x000fe20000000000 */
[----:B------:R-:W-:Y:S02]  /*64d0*/  IADD3 R0, PT, PT, R0, -0x1, RZ ;  /* 0xffffffff00007810 */ /* 0x000fe40007ffe0ff */
[----:B------:R-:W-:Y:S02]  /*64e0*/  ISETP.GE.U32.AND P0, PT, R4, 0xf, PT ;  /* 0x0000000f0400780c */ /* 0x000fe40003f06070 */
[----:B------:R-:W-:-:S11]  /*64f0*/  LOP3.LUT R6, R0, 0xf, RZ, 0xc0, !PT ;  /* 0x0000000f00067812 */ /* 0x000fd600078ec0ff */
[----:B------:R-:W-:Y:S05]  /*6500*/  @!P0 BRA `(.L_x_160) ;  /* 0x00000008000c8947 */ /* 0x000fea0003800000 */
[----:B------:R-:W-:Y:S01]  /*6510*/  LOP3.LUT R9, R0, 0xfffffff0, RZ, 0xc0, !PT ;  /* 0xfffffff000097812 */ /* 0x000fe200078ec0ff */
[----:B------:R-:W-:Y:S01]  /*6520*/  IMAD.MOV R4, RZ, RZ, -R5 ;  /* 0x000000ffff047224 */ /* 0x000fe200078e0a05 */
[----:B------:R-:W-:Y:S01]  /*6530*/  UMOV UR5, 0x1 ;  /* 0x0000000100057882 */ /* 0x000fe20000000000 */
[----:B------:R-:W-:-:S05]  /*6540*/  UMOV UR4, URZ ;  /* 0x000000ff00047c82 */ /* 0x000fca0008000000 */
.L_x_189:
[----:B------:R-:W-:-:S13]  /*6550*/  ISETP.NE.AND P0, PT, R4, -0x1, PT ;  /* 0xffffffff0400780c */ /* 0x000fda0003f05270 */
[----:B------:R-:W2:Y:S01]  /*6560*/  @!P0 LDG.E R7, desc[UR6][R2.64] ;  /* 0x0000000602078981 */ /* 0x000ea2000c1e1900 */
[----:B------:R-:W-:Y:S01]  /*6570*/  UIADD3 UR8, UPT, UPT, UR5, 0x1, URZ ;  /* 0x0000000105087890 */ /* 0x000fe2000fffe0ff */
[----:B------:R-:W-:Y:S05]  /*6580*/  BSSY.RECONVERGENT B0, `(.L_x_161) ;  /* 0x0000008000007945 */ /* 0x000fea0003800200 */
[----:B------:R-:W-:Y:S01]  /*6590*/  ISETP.NE.AND P1, PT, R5, UR8, PT ;  /* 0x0000000805007c0c */ /* 0x000fe2000bf25270 */
[----:B--2---:R-:W-:-:S05]  /*65a0*/  @!P0 FADD R7, R7, R8 ;  /* 0x0000000807078221 */ /* 0x004fca0000000000 */
[----:B------:R0:W-:Y:S07]  /*65b0*/  @!P0 STG.E desc[UR6][R2.64], R7 ;  /* 0x0000000702008986 */ /* 0x0001ee000c101906 */
[----:B------:R-:W-:Y:S05]  /*65c0*/  @P1 BRA `(.L_x_162) ;  /* 0x00000000000c1947 */ /* 0x000fea0003800000 */
[----:B0-----:R-:W2:Y:S02]  /*65d0*/  LDG.E R7, desc[UR6][R2.64] ;  /* 0x0000000602077981 */ /* 0x001ea4000c1e1900 */
[----:B--2---:R-:W-:-:S05]  /*65e0*/  FADD R7, R8, R7 ;  /* 0x0000000708077221 */ /* 0x004fca0000000000 */
[----:B------:R1:W-:Y:S02]  /*65f0*/  STG.E desc[UR6][R2.64], R7 ;  /* 0x0000000702007986 */ /* 0x0003e4000c101906 */
.L_x_162:
[----:B------:R-:W-:Y:S05]  /*6600*/  BSYNC.RECONVERGENT B0 ;  /* 0x0000000000007941 */ /* 0x000fea0003800200 */
.L_x_161:
[----:B------:R-:W-:Y:S01]  /*6610*/  UIADD3 UR8, UPT, UPT, UR5, 0x2, URZ ;  /* 0x0000000205087890 */ /* 0x000fe2000fffe0ff */
[----:B------:R-:W-:Y:S05]  /*6620*/  BSSY.RECONVERGENT B0, `(.L_x_163) ;  /* 0x0000006000007945 */ /* 0x000fea0003800200 */
[----:B------:R-:W-:-:S13]  /*6630*/  ISETP.NE.AND P0, PT, R5, UR8, PT ;  /* 0x0000000805007c0c */ /* 0x000fda000bf05270 */
[----:B------:R-:W-:Y:S05]  /*6640*/  @P0 BRA `(.L_x_164) ;  /* 0x00000000000c0947 */ /* 0x000fea0003800000 */
[----:B01----:R-:W2:Y:S02]  /*6650*/  LDG.E R7, desc[UR6][R2.64] ;  /* 0x0000000602077981 */ /* 0x003ea4000c1e1900 */
[----:B--2---:R-:W-:-:S05]  /*6660*/  FADD R7, R8, R7 ;  /* 0x0000000708077221 */ /* 0x004fca0000000000 */
[----:B------:R2:W-:Y:S02]  /*6670*/  STG.E desc[UR6][R2.64], R7 ;  /* 0x0000000702007986 */ /* 0x0005e4000c101906 */
.L_x_164:
[----:B------:R-:W-:Y:S05]  /*6680*/  BSYNC.RECONVERGENT B0 ;  /* 0x0000000000007941 */ /* 0x000fea0003800200 */
.L_x_163:
[----:B------:R-:W-:Y:S01]  /*6690*/  UIADD3 UR8, UPT, UPT, UR5, 0x3, URZ ;  /* 0x0000000305087890 */ /* 0x000fe2000fffe0ff */
[----:B------:R-:W-:Y:S05]  /*66a0*/  BSSY.RECONVERGENT B0, `(.L_x_165) ;  /* 0x0000006000007945 */ /* 0x000fea0003800200 */
[----:B------:R-:W-:-:S13]  /*66b0*/  ISETP.NE.AND P0, PT, R5, UR8, PT ;  /* 0x0000000805007c0c */ /* 0x000fda000bf05270 */
[----:B------:R-:W-:Y:S05]  /*66c0*/  @P0 BRA `(.L_x_166) ;  /* 0x00000000000c0947 */ /* 0x000fea0003800000 */
[----:B012---:R-:W2:Y:S02]  /*66d0*/  LDG.E R7, desc[UR6][R2.64] ;  /* 0x0000000602077981 */ /* 0x007ea4000c1e1900 */
[----:B--2---:R-:W-:-:S05]  /*66e0*/  FADD R7, R8, R7 ;  /* 0x0000000708077221 */ /* 0x004fca0000000000 */
[----:B------:R3:W-:Y:S02]  /*66f0*/  STG.E desc[UR6][R2.64], R7 ;  /* 0x0000000702007986 */ /* 0x0007e4000c101906 */
.L_x_166:
[----:B------:R-:W-:Y:S05]  /*6700*/  BSYNC.RECONVERGENT B0 ;  /* 0x0000000000007941 */ /* 0x000fea0003800200 */
.L_x_165:
[----:B------:R-:W-:Y:S01]  /*6710*/  UIADD3 UR8, UPT, UPT, UR5, 0x4, URZ ;  /* 0x0000000405087890 */ /* 0x000fe2000fffe0ff */
[----:B------:R-:W-:Y:S05]  /*6720*/  BSSY.RECONVERGENT B0, `(.L_x_167) ;  /* 0x0000006000007945 */ /* 0x000fea0003800200 */
[----:B------:R-:W-:-:S13]  /*6730*/  ISETP.NE.AND P0, PT, R5, UR8, PT ;  /* 0x0000000805007c0c */ /* 0x000fda000bf05270 */
[----:B------:R-:W-:Y:S05]  /*6740*/  @P0 BRA `(.L_x_168) ;  /* 0x00000000000c0947 */ /* 0x000fea0003800000 */
[----:B0123--:R-:W2:Y:S02]  /*6750*/  LDG.E R7, desc[UR6][R2.64] ;  /* 0x0000000602077981 */ /* 0x00fea4000c1e1900 */
[----:B--2---:R-:W-:-:S05]  /*6760*/  FADD R7, R8, R7 ;  /* 0x0000000708077221 */ /* 0x004fca0000000000 */
[----:B------:R4:W-:Y:S02]  /*6770*/  STG.E desc[UR6][R2.64], R7 ;  /* 0x0000000702007986 */ /* 0x0009e4000c101906 */
.L_x_168:
[----:B------:R-:W-:Y:S05]  /*6780*/  BSYNC.RECONVERGENT B0 ;  /* 0x0000000000007941 */ /* 0x000fea0003800200 */
.L_x_167:
[----:B------:R-:W-:Y:S01]  /*6790*/  UIADD3 UR8, UPT, UPT, UR5, 0x5, URZ ;  /* 0x0000000505087890 */ /* 0x000fe2000fffe0ff */
[----:B------:R-:W-:Y:S05]  /*67a0*/  BSSY.RECONVERGENT B0, `(.L_x_169) ;  /* 0x0000006000007945 */ /* 0x000fea0003800200 */
[----:B------:R-:W-:-:S13]  /*67b0*/  ISETP.NE.AND P0, PT, R5, UR8, PT ;  /* 0x0000000805007c0c */ /* 0x000fda000bf05270 */
[----:B------:R-:W-:Y:S05]  /*67c0*/  @P0 BRA `(.L_x_170) ;  /* 0x00000000000c0947 */ /* 0x000fea0003800000 */
[----:B01234-:R-:W2:Y:S02]  /*67d0*/  LDG.E R7, desc[UR6][R2.64] ;  /* 0x0000000602077981 */ /* 0x01fea4000c1e1900 */
[----:B--2---:R-:W-:-:S05]  /*67e0*/  FADD R7, R8, R7 ;  /* 0x0000000708077221 */ /* 0x004fca0000000000 */
[----:B------:R0:W-:Y:S02]  /*67f0*/  STG.E desc[UR6][R2.64], R7 ;  /* 0x0000000702007986 */ /* 0x0001e4000c101906 */
.L_x_170:
[----:B------:R-:W-:Y:S05]  /*6800*/  BSYNC.RECONVERGENT B0 ;  /* 0x0000000000007941 */ /* 0x000fea0003800200 */
.L_x_169:
[----:B------:R-:W-:Y:S01]  /*6810*/  UIADD3 UR8, UPT, UPT, UR5, 0x6, URZ ;  /* 0x0000000605087890 */ /* 0x000fe2000fffe0ff */
[----:B------:R-:W-:Y:S05]  /*6820*/  BSSY.RECONVERGENT B0, `(.L_x_171) ;  /* 0x0000006000007945 */ /* 0x000fea0003800200 */
[----:B------:R-:W-:-:S13]  /*6830*/  ISETP.NE.AND P0, PT, R5, UR8, PT ;  /* 0x0000000805007c0c */ /* 0x000fda000bf05270 */
[----:B------:R-:W-:Y:S05]  /*6840*/  @P0 BRA `(.L_x_172) ;  /* 0x00000000000c0947 */ /* 0x000fea0003800000 */
[----:B01234-:R-:W2:Y:S02]  /*6850*/  LDG.E R7, desc[UR6][R2.64] ;  /* 0x0000000602077981 */ /* 0x01fea4000c1e1900 */
[----:B--2---:R-:W-:-:S05]  /*6860*/  FADD R7, R8, R7 ;  /* 0x0000000708077221 */ /* 0x004fca0000000000 */
[----:B------:R0:W-:Y:S02]  /*6870*/  STG.E desc[UR6][R2.64], R7 ;  /* 0x0000000702007986 */ /* 0x0001e4000c101906 */
.L_x_172:
[----:B------:R-:W-:Y:S05]  /*6880*/  BSYNC.RECONVERGENT B0 ;  /* 0x0000000000007941 */ /* 0x000fea0003800200 */
.L_x_171:
[----:B------:R-:W-:Y:S01]  /*6890*/  UIADD3 UR8, UPT, UPT, UR5, 0x7, URZ ;  /* 0x0000000705087890 */ /* 0x000fe2000fffe0ff */
[----:B------:R-:W-:Y:S05]  /*68a0*/  BSSY.RECONVERGENT B0, `(.L_x_173) ;  /* 0x0000006000007945 */ /* 0x000fea0003800200 */
[----:B------:R-:W-:-:S13]  /*68b0*/  ISETP.NE.AND P0, PT, R5, UR8, PT ;  /* 0x0000000805007c0c */ /* 0x000fda000bf05270 */
[----:B------:R-:W-:Y:S05]  /*68c0*/  @P0 BRA `(.L_x_174) ;  /* 0x00000000000c0947 */ /* 0x000fea0003800000 */
[----:B01234-:R-:W2:Y:S02]  /*68d0*/  LDG.E R7, desc[UR6][R2.64] ;  /* 0x0000000602077981 */ /* 0x01fea4000c1e1900 */
[----:B--2---:R-:W-:-:S05]  /*68e0*/  FADD R7, R8, R7 ;  /* 0x0000000708077221 */ /* 0x004fca0000000000 */
[----:B------:R0:W-:Y:S02]  /*68f0*/  STG.E desc[UR6][R2.64], R7 ;  /* 0x0000000702007986 */ /* 0x0001e4000c101906 */
.L_x_174:
[----:B------:R-:W-:Y:S05]  /*6900*/  BSYNC.RECONVERGENT B0 ;  /* 0x0000000000007941 */ /* 0x000fea0003800200 */
.L_x_173:
[----:B------:R-:W-:Y:S01]  /*6910*/  UIADD3 UR8, UPT, UPT, UR5, 0x8, URZ ;  /* 0x0000000805087890 */ /* 0x000fe2000fffe0ff */
[----:B------:R-:W-:Y:S05]  /*6920*/  BSSY.RECONVERGENT B0, `(.L_x_175) ;  /* 0x0000006000007945 */ /* 0x000fea0003800200 */
[----:B------:R-:W-:-:S13]  /*6930*/  ISETP.NE.AND P0, PT, R5, UR8, PT ;  /* 0x0000000805007c0c */ /* 0x000fda000bf05270 */
[----:B------:R-:W-:Y:S05]  /*6940*/  @P0 BRA `(.L_x_176) ;  /* 0x00000000000c0947 */ /* 0x000fea0003800000 */
[----:B01234-:R-:W2:Y:S02]  /*6950*/  LDG.E R7, desc[UR6][R2.64] ;  /* 0x0000000602077981 */ /* 0x01fea4000c1e1900 */
[----:B--2---:R-:W-:-:S05]  /*6960*/  FADD R7, R8, R7 ;  /* 0x0000000708077221 */ /* 0x004fca0000000000 */
[----:B------:R0:W-:Y:S02]  /*6970*/  STG.E desc[UR6][R2.64], R7 ;  /* 0x0000000702007986 */ /* 0x0001e4000c101906 */
.L_x_176:
[----:B------:R-:W-:Y:S05]  /*6980*/  BSYNC.RECONVERGENT B0 ;  /* 0x0000000000007941 */ /* 0x000fea0003800200 */
.L_x_175:
[----:B------:R-:W-:Y:S01]  /*6990*/  UIADD3 UR8, UPT, UPT, UR5, 0x9, URZ ;  /* 0x0000000905087890 */ /* 0x000fe2000fffe0ff */
[----:B------:R-:W-:Y:S05]  /*69a0*/  BSSY.RECONVERGENT B0, `(.L_x_177) ;  /* 0x0000006000007945 */ /* 0x000fea0003800200 */
[----:B------:R-:W-:-:S13]  /*69b0*/  ISETP.NE.AND P0, PT, R5, UR8, PT ;  /* 0x0000000805007c0c */ /* 0x000fda000bf05270 */
[----:B------:R-:W-:Y:S05]  /*69c0*/  @P0 BRA `(.L_x_178) ;  /* 0x00000000000c0947 */ /* 0x000fea0003800000 */
[----:B01234-:R-:W2:Y:S02]  /*69d0*/  LDG.E R7, desc[UR6][R2.64] ;  /* 0x0000000602077981 */ /* 0x01fea4000c1e1900 */
[----:B--2---:R-:W-:-:S05]  /*69e0*/  FADD R7, R8, R7 ;  /* 0x0000000708077221 */ /* 0x004fca0000000000 */
[----:B------:R0:W-:Y:S02]  /*69f0*/  STG.E desc[UR6][R2.64], R7 ;  /* 0x0000000702007986 */ /* 0x0001e4000c101906 */
.L_x_178:
[----:B------:R-:W-:Y:S05]  /*6a00*/  BSYNC.RECONVERGENT B0 ;  /* 0x0000000000007941 */ /* 0x000fea0003800200 */
.L_x_177:
[----:B------:R-:W-:Y:S01]  /*6a10*/  UIADD3 UR8, UPT, UPT, UR5, 0xa, URZ ;  /* 0x0000000a05087890 */ /* 0x000fe2000fffe0ff */
[----:B------:R-:W-:Y:S05]  /*6a20*/  BSSY.RECONVERGENT B0, `(.L_x_179) ;  /* 0x0000006000007945 */ /* 0x000fea0003800200 */
[----:B------:R-:W-:-:S13]  /*6a30*/  ISETP.NE.AND P0, PT, R5, UR8, PT ;  /* 0x0000000805007c0c */ /* 0x000fda000bf05270 */
[----:B------:R-:W-:Y:S05]  /*6a40*/  @P0 BRA `(.L_x_180) ;  /* 0x00000000000c0947 */ /* 0x000fea0003800000 */
[----:B01234-:R-:W2:Y:S02]  /*6a50*/  LDG.E R7, desc[UR6][R2.64] ;  /* 0x0000000602077981 */ /* 0x01fea4000c1e1900 */
[----:B--2---:R-:W-:-:S05]  /*6a60*/  FADD R7, R8, R7 ;  /* 0x0000000708077221 */ /* 0x004fca0000000000 */
[----:B------:R0:W-:Y:S02]  /*6a70*/  STG.E desc[UR6][R2.64], R7 ;  /* 0x0000000702007986 */ /* 0x0001e4000c101906 */
.L_x_180:
[----:B------:R-:W-:Y:S05]  /*6a80*/  BSYNC.RECONVERGENT B0 ;  /* 0x0000000000007941 */ /* 0x000fea0003800200 */
.L_x_179:
[----:B------:R-:W-:Y:S01]  /*6a90*/  UIADD3 UR8, UPT, UPT, UR5, 0xb, URZ ;  /* 0x0000000b05087890 */ /* 0x000fe2000fffe0ff */
[----:B------:R-:W-:Y:S05]  /*6aa0*/  BSSY.RECONVERGENT B0, `(.L_x_181) ;  /* 0x0000006000007945 */ /* 0x000fea0003800200 */
[----:B------:R-:W-:-:S13]  /*6ab0*/  ISETP.NE.AND P0, PT, R5, UR8, PT ;  /* 0x0000000805007c0c */ /* 0x000fda000bf05270 */
[----:B------:R-:W-:Y:S05]  /*6ac0*/  @P0 BRA `(.L_x_182) ;  /* 0x00000000000c0947 */ /* 0x000fea0003800000 */
[----:B01234-:R-:W2:Y:S02]  /*6ad0*/  LDG.E R7, desc[UR6][R2.64] ;  /* 0x0000000602077981 */ /* 0x01fea4000c1e1900 */
[----:B--2---:R-:W-:-:S05]  /*6ae0*/  FADD R7, R8, R7 ;  /* 0x0000000708077221 */ /* 0x004fca0000000000 */
[----:B------:R0:W-:Y:S02]  /*6af0*/  STG.E desc[UR6][R2.64], R7 ;  /* 0x0000000702007986 */ /* 0x0001e4000c101906 */
.L_x_182:
[----:B------:R-:W-:Y:S05]  /*6b00*/  BSYNC.RECONVERGENT B0 ;  /* 0x0000000000007941 */ /* 0x000fea0003800200 */
.L_x_181:
[----:B------:R-:W-:Y:S01]  /*6b10*/  UIADD3 UR8, UPT, UPT, UR5, 0xc, URZ ;  /* 0x0000000c05087890 */ /* 0x000fe2000fffe0ff */
[----:B------:R-:W-:Y:S05]  /*6b20*/  BSSY.RECONVERGENT B0, `(.L_x_183) ;  /* 0x0000006000007945 */ /* 0x000fea0003800200 */
[----:B------:R-:W-:-:S13]  /*6b30*/  ISETP.NE.AND P0, PT, R5, UR8, PT ;  /* 0x0000000805007c0c */ /* 0x000fda000bf05270 */
[----:B------:R-:W-:Y:S05]  /*6b40*/  @P0 BRA `(.L_x_184) ;  /* 0x00000000000c0947 */ /* 0x000fea0003800000 */
[----:B01234-:R-:W2:Y:S02]  /*6b50*/  LDG.E R7, desc[UR6][R2.64] ;  /* 0x0000000602077981 */ /* 0x01fea4000c1e1900 */
[----:B--2---:R-:W-:-:S05]  /*6b60*/  FADD R7, R8, R7 ;  /* 0x0000000708077221 */ /* 0x004fca0000000000 */
[----:B------:R0:W-:Y:S02]  /*6b70*/  STG.E desc[UR6][R2.64], R7 ;  /* 0x0000000702007986 */ /* 0x0001e4000c101906 */
.L_x_184:
[----:B------:R-:W-:Y:S05]  /*6b80*/  BSYNC.RECONVERGENT B0 ;  /* 0x0000000000007941 */ /* 0x000fea0003800200 */
.L_x_183:
[----:B------:R-:W-:Y:S01]  /*6b90*/  UIADD3 UR8, UPT, UPT, UR5, 0xd, URZ ;  /* 0x0000000d05087890 */ /* 0x000fe2000fffe0ff */
[----:B------:R-:W-:Y:S05]  /*6ba0*/  BSSY.RECONVERGENT B0, `(.L_x_185) ;  /* 0x0000006000007945 */ /* 0x000fea0003800200 */
[----:B------:R-:W-:-:S13]  /*6bb0*/  ISETP.NE.AND P0, PT, R5, UR8, PT ;  /* 0x0000000805007c0c */ /* 0x000fda000bf05270 */
[----:B------:R-:W-:Y:S05]  /*6bc0*/  @P0 BRA `(.L_x_186) ;  /* 0x00000000000c0947 */ /* 0x000fea0003800000 */
[----:B01234-:R-:W2:Y:S02]  /*6bd0*/  LDG.E R7, desc[UR6][R2.64] ;  /* 0x0000000602077981 */ /* 0x01fea4000c1e1900 */
[----:B--2---:R-:W-:-:S05]  /*6be0*/  FADD R7, R8, R7 ;  /* 0x0000000708077221 */ /* 0x004fca0000000000 */
[----:B------:R0:W-:Y:S02]  /*6bf0*/  STG.E desc[UR6][R2.64], R7 ;  /* 0x0000000702007986 */ /* 0x0001e4000c101906 */
.L_x_186:
[----:B------:R-:W-:Y:S05]  /*6c00*/  BSYNC.RECONVERGENT B0 ;  /* 0x0000000000007941 */ /* 0x000fea0003800200 */
.L_x_185:
[----:B------:R-:W-:Y:S01]  /*6c10*/  UIADD3 UR8, UPT, UPT, UR5, 0xe, URZ ;  /* 0x0000000e05087890 */ /* 0x000fe2000fffe0ff */
[----:B------:R-:W-:Y:S05]  /*6c20*/  BSSY.RECONVERGENT B0, `(.L_x_187) ;  /* 0x0000006000007945 */ /* 0x000fea0003800200 */
[----:B------:R-:W-:-:S13]  /*6c30*/  ISETP.NE.AND P0, PT, R5, UR8, PT ;  /* 0x0000000805007c0c */ /* 0x000fda000bf05270 */
[----:B------:R-:W-:Y:S05]  /*6c40*/  @P0 BRA `(.L_x_188) ;  /* 0x00000000000c0947 */ /* 0x000fea0003800000 */
[----:B01234-:R-:W2:Y:S02]  /*6c50*/  LDG.E R7, desc[UR6][R2.64] ;  /* 0x0000000602077981 */ /* 0x01fea4000c1e1900 */
[----:B--2---:R-:W-:-:S05]  /*6c60*/  FADD R7, R8, R7 ;  /* 0x0000000708077221 */ /* 0x004fca0000000000 */
[----:B------:R0:W-:Y:S02]  /*6c70*/  STG.E desc[UR6][R2.64], R7 ;  /* 0x0000000702007986 */ /* 0x0001e4000c101906 */
.L_x_188:
[----:B------:R-:W-:Y:S05]  /*6c80*/  BSYNC.RECONVERGENT B0 ;  /* 0x0000000000007941 */ /* 0x000fea0003800200 */
.L_x_187:
[----:B------:R-:W-:-:S06]  /*6c90*/  UIADD3 UR8, UPT, UPT, UR5, 0xf, URZ ;  /* 0x0000000f05087890 */ /* 0x000fcc000fffe0ff */
[----:B------:R-:W-:-:S13]  /*6ca0*/  ISETP.NE.AND P0, PT, R5, UR8, PT ;  /* 0x0000000805007c0c */ /* 0x000fda000bf05270 */
[----:B01234-:R-:W2:Y:S01]  /*6cb0*/  @!P0 LDG.E R7, desc[UR6][R2.64] ;  /* 0x0000000602078981 */ /* 0x01fea2000c1e1900 */
[----:B------:R-:W-:Y:S01]  /*6cc0*/  UIADD3 UR4, UPT, UPT, UR4, 0x10, URZ ;  /* 0x0000001004047890 */ /* 0x000fe2000fffe0ff */
[----:B------:R-:W-:Y:S01]  /*6cd0*/  IADD3 R4, PT, PT, R4, 0x10, RZ ;  /* 0x0000001004047810 */ /* 0x000fe20007ffe0ff */
[----:B------:R-:W-:Y:S01]  /*6ce0*/  UIADD3 UR5, UPT, UPT, UR5, 0x10, URZ ;  /* 0x0000001005057890 */ /* 0x000fe2000fffe0ff */
[----:B--2---:R-:W-:-:S05]  /*6cf0*/  @!P0 FADD R7, R8, R7 ;  /* 0x0000000708078221 */ /* 0x004fca0000000000 */
[----:B------:R0:W-:Y:S01]  /*6d00*/  @!P0 STG.E desc[UR6][R2.64], R7 ;  /* 0x0000000702008986 */ /* 0x0001e2000c101906 */
[----:B------:R-:W-:-:S13]  /*6d10*/  ISETP.NE.AND P0, PT, R9, UR8, PT ;  /* 0x0000000809007c0c */ /* 0x000fda000bf05270 */
[----:B0-----:R-:W-:Y:S05]  /*6d20*/  @P0 BRA `(.L_x_189) ;  /* 0xfffffff800080947 */ /* 0x001fea000383ffff */
[----:B------:R-:W-:-:S12]  /*6d30*/  UIADD3 UR4, UPT, UPT, UR4, 0x1, URZ ;  /* 0x0000000104047890 */ /* 0x000fd8000fffe0ff */
.L_x_160:
[----:B------:R-:W-:-:S13]  /*6d40*/  ISETP.NE.AND P0, PT, R6, RZ, PT ;  /* 0x000000ff0600720c */ /* 0x000fda0003f05270 */
[----:B------:R-:W-:Y:S05]  /*6d50*/  @!P0 EXIT ;  /* 0x000000000000894d */ /* 0x000fea0003800000 */
[----:B------:R-:W-:Y:S02]  /*6d60*/  ISETP.GE.U32.AND P0, PT, R6, 0x8, PT ;  /* 0x000000080600780c */ /* 0x000fe40003f06070 */
[----:B------:R-:W-:-:S11]  /*6d70*/  LOP3.LUT R4, R0, 0x7, RZ, 0xc0, !PT ;  /* 0x0000000700047812 */ /* 0x000fd600078ec0ff */
[----:B------:R-:W-:Y:S05]  /*6d80*/  @!P0 BRA `(.L_x_190) ;  /* 0x0000000400008947 */ /* 0x000fea0003800000 */
[----:B------:R-:W-:Y:S01]  /*6d90*/  ISETP.NE.AND P0, PT, R5, UR4, PT ;  /* 0x0000000405007c0c */ /* 0x000fe2000bf05270 */
[----:B------:R-:W-:-:S12]  /*6da0*/  BSSY.RECONVERGENT B0, `(.L_x_191) ;  /* 0x0000005000007945 */ /* 0x000fd80003800200 */
[----:B------:R-:W-:Y:S05]  /*6db0*/  @P0 BRA `(.L_x_192) ;  /* 0x00000000000c0947 */ /* 0x000fea0003800000 */
[----:B------:R-:W2:Y:S02]  /*6dc0*/  LDG.E R7, desc[UR6][R2.64] ;  /* 0x0000000602077981 */ /* 0x000ea4000c1e1900 */
[----:B--2---:R-:W-:-:S05]  /*6dd0*/  FADD R7, R8, R7 ;  /* 0x0000000708077221 */ /* 0x004fca0000000000 */
[----:B------:R0:W-:Y:S02]  /*6de0*/  STG.E desc[UR6][R2.64], R7 ;  /* 0x0000000702007986 */ /* 0x0001e4000c101906 */
.L_x_192:
[----:B------:R-:W-:Y:S05]  /*6df0*/  BSYNC.RECONVERGENT B0 ;  /* 0x0000000000007941 */ /* 0x000fea0003800200 */
.L_x_191:
[----:B------:R-:W-:Y:S01]  /*6e00*/  UIADD3 UR5, UPT, UPT, UR4, 0x1, URZ ;  /* 0x0000000104057890 */ /* 0x000fe2000fffe0ff */
[----:B------:R-:W-:Y:S05]  /*6e10*/  BSSY.RECONVERGENT B0, `(.L_x_193) ;  /* 0x0000006000007945 */ /* 0x000fea0003800200 */
[----:B------:R-:W-:-:S13]  /*6e20*/  ISETP.NE.AND P0, PT, R5, UR5, PT ;  /* 0x0000000505007c0c */ /* 0x000fda000bf05270 */
[----:B------:R-:W-:Y:S05]  /*6e30*/  @P0 BRA `(.L_x_194) ;  /* 0x00000000000c0947 */ /* 0x000fea0003800000 */
[----:B0-----:R-:W2:Y:S02]  /*6e40*/  LDG.E R7, desc[UR6][R2.64] ;  /* 0x0000000602077981 */ /* 0x001ea4000c1e1900 */
[----:B--2---:R-:W-:-:S05]  /*6e50*/  FADD R7, R8, R7 ;  /* 0x0000000708077221 */ /* 0x004fca0000000000 */
[----:B------:R1:W-:Y:S02]  /*6e60*/  STG.E desc[UR6][R2.64], R7 ;  /* 0x0000000702007986 */ /* 0x0003e4000c101906 */
.L_x_194:
[----:B------:R-:W-:Y:S05]  /*6e70*/  BSYNC.RECONVERGENT B0 ;  /* 0x0000000000007941 */ /* 0x000fea0003800200 */
.L_x_193:
[----:B------:R-:W-:Y:S01]  /*6e80*/  UIADD3 UR5, UPT, UPT, UR4, 0x2, URZ ;  /* 0x0000000204057890 */ /* 0x000fe2000fffe0ff */
[----:B------:R-:W-:Y:S05]  /*6e90*/  BSSY.RECONVERGENT B0, `(.L_x_195) ;  /* 0x0000006000007945 */ /* 0x000fea0003800200 */
[----:B------:R-:W-:-:S13]  /*6ea0*/  ISETP.NE.AND P0, PT, R5, UR5, PT ;  /* 0x0000000505007c0c */ /* 0x000fda000bf05270 */
[----:B------:R-:W-:Y:S05]  /*6eb0*/  @P0 BRA `(.L_x_196) ;  /* 0x00000000000c0947 */ /* 0x000fea0003800000 */
[----:B01----:R-:W2:Y:S02]  /*6ec0*/  LDG.E R7, desc[UR6][R2.64] ;  /* 0x0000000602077981 */ /* 0x003ea4000c1e1900 */
[----:B--2---:R-:W-:-:S05]  /*6ed0*/  FADD R7, R8, R7 ;  /* 0x0000000708077221 */ /* 0x004fca0000000000 */
[----:B------:R2:W-:Y:S02]  /*6ee0*/  STG.E desc[UR6][R2.64], R7 ;  /* 0x0000000702007986 */ /* 0x0005e4000c101906 */
.L_x_196:
[----:B------:R-:W-:Y:S05]  /*6ef0*/  BSYNC.RECONVERGENT B0 ;  /* 0x0000000000007941 */ /* 0x000fea0003800200 */
.L_x_195:
[----:B------:R-:W-:Y:S01]  /*6f00*/  UIADD3 UR5, UPT, UPT, UR4, 0x3, URZ ;  /* 0x0000000304057890 */ /* 0x000fe2000fffe0ff */
[----:B------:R-:W-:Y:S05]  /*6f10*/  BSSY.RECONVERGENT B0, `(.L_x_197) ;  /* 0x0000006000007945 */ /* 0x000fea0003800200 */
[----:B------:R-:W-:-:S13]  /*6f20*/  ISETP.NE.AND P0, PT, R5, UR5, PT ;  /* 0x0000000505007c0c */ /* 0x000fda000bf05270 */
[----:B------:R-:W-:Y:S05]  /*6f30*/  @P0 BRA `(.L_x_198) ;  /* 0x00000000000c0947 */ /* 0x000fea0003800000 */
[----:B012---:R-:W2:Y:S02]  /*6f40*/  LDG.E R7, desc[UR6][R2.64] ;  /* 0x0000000602077981 */ /* 0x007ea4000c1e1900 */
[----:B--2---:R-:W-:-:S05]  /*6f50*/  FADD R7, R8, R7 ;  /* 0x0000000708077221 */ /* 0x004fca0000000000 */
[----:B------:R3:W-:Y:S02]  /*6f60*/  STG.E desc[UR6][R2.64], R7 ;  /* 0x0000000702007986 */ /* 0x0007e4000c101906 */
.L_x_198:
[----:B------:R-:W-:Y:S05]  /*6f70*/  BSYNC.RECONVERGENT B0 ;  /* 0x0000000000007941 */ /* 0x000fea0003800200 */
.L_x_197:
[----:B------:R-:W-:Y:S01]  /*6f80*/  UIADD3 UR5, UPT, UPT, UR4, 0x4, URZ ;  /* 0x0000000404057890 */ /* 0x000fe2000fffe0ff */
[----:B------:R-:W-:Y:S05]  /*6f90*/  BSSY.RECONVERGENT B0, `(.L_x_199) ;  /* 0x0000006000007945 */ /* 0x000fea0003800200 */
[----:B------:R-:W-:-:S13]  /*6fa0*/  ISETP.NE.AND P0, PT, R5, UR5, PT ;  /* 0x0000000505007c0c */ /* 0x000fda000bf05270 */
[----:B------:R-:W-:Y:S05]  /*6fb0*/  @P0 BRA `(.L_x_200) ;  /* 0x00000000000c0947 */ /* 0x000fea0003800000 */
[----:B0123--:R-:W2:Y:S02]  /*6fc0*/  LDG.E R7, desc[UR6][R2.64] ;  /* 0x0000000602077981 */ /* 0x00fea4000c1e1900 */
[----:B--2---:R-:W-:-:S05]  /*6fd0*/  FADD R7, R8, R7 ;  /* 0x0000000708077221 */ /* 0x004fca0000000000 */
[----:B------:R4:W-:Y:S02]  /*6fe0*/  STG.E desc[UR6][R2.64], R7 ;  /* 0x0000000702007986 */ /* 0x0009e4000c101906 */
.L_x_200:
[----:B------:R-:W-:Y:S05]  /*6ff0*/  BSYNC.RECONVERGENT B0 ;  /* 0x0000000000007941 */ /* 0x000fea0003800200 */
.L_x_199:
[----:B------:R-:W-:Y:S01]  /*7000*/  UIADD3 UR5, UPT, UPT, UR4, 0x5, URZ ;  /* 0x0000000504057890 */ /* 0x000fe2000fffe0ff */
[----:B------:R-:W-:Y:S05]  /*7010*/  BSSY.RECONVERGENT B0, `(.L_x_201) ;  /* 0x0000006000007945 */ /* 0x000fea0003800200 */
[----:B------:R-:W-:-:S13]  /*7020*/  ISETP.NE.AND P0, PT, R5, UR5, PT ;  /* 0x0000000505007c0c */ /* 0x000fda000bf05270 */
[----:B------:R-:W-:Y:S05]  /*7030*/  @P0 BRA `(.L_x_202) ;  /* 0x00000000000c0947 */ /* 0x000fea0003800000 */
[----:B01234-:R-:W2:Y:S02]  /*7040*/  LDG.E R7, desc[UR6][R2.64] ;  /* 0x0000000602077981 */ /* 0x01fea4000c1e1900 */
[----:B--2---:R-:W-:-:S05]  /*7050*/  FADD R7, R8, R7 ;  /* 0x0000000708077221 */ /* 0x004fca0000000000 */
[----:B------:R0:W-:Y:S02]  /*7060*/  STG.E desc[UR6][R2.64], R7 ;  /* 0x0000000702007986 */ /* 0x0001e4000c101906 */
.L_x_202:
[----:B------:R-:W-:Y:S05]  /*7070*/  BSYNC.RECONVERGENT B0 ;  /* 0x0000000000007941 */ /* 0x000fea0003800200 */
.L_x_201:
[----:B------:R-:W-:Y:S01]  /*7080*/  UIADD3 UR5, UPT, UPT, UR4, 0x6, URZ ;  /* 0x0000000604057890 */ /* 0x000fe2000fffe0ff */
[----:B------:R-:W-:Y:S05]  /*7090*/  BSSY.RECONVERGENT B0, `(.L_x_203) ;  /* 0x0000006000007945 */ /* 0x000fea0003800200 */
[----:B------:R-:W-:-:S13]  /*70a0*/  ISETP.NE.AND P0, PT, R5, UR5, PT ;  /* 0x0000000505007c0c */ /* 0x000fda000bf05270 */
[----:B------:R-:W-:Y:S05]  /*70b0*/  @P0 BRA `(.L_x_204) ;  /* 0x00000000000c0947 */ /* 0x000fea0003800000 */
[----:B01234-:R-:W2:Y:S02]  /*70c0*/  LDG.E R7, desc[UR6][R2.64] ;  /* 0x0000000602077981 */ /* 0x01fea4000c1e1900 */
[----:B--2---:R-:W-:-:S05]  /*70d0*/  FADD R7, R8, R7 ;  /* 0x0000000708077221 */ /* 0x004fca0000000000 */
[----:B------:R0:W-:Y:S02]  /*70e0*/  STG.E desc[UR6][R2.64], R7 ;  /* 0x0000000702007986 */ /* 0x0001e4000c101906 */
.L_x_204:
[----:B------:R-:W-:Y:S05]  /*70f0*/  BSYNC.RECONVERGENT B0 ;  /* 0x0000000000007941 */ /* 0x000fea0003800200 */
.L_x_203:
[----:B------:R-:W-:Y:S01]  /*7100*/  UIADD3 UR5, UPT, UPT, UR4, 0x7, URZ ;  /* 0x0000000704057890 */ /* 0x000fe2000fffe0ff */
[----:B------:R-:W-:Y:S01]  /*7110*/  BSSY.RECONVERGENT B0, `(.L_x_190) ;  /* 0x0000007000007945 */ /* 0x000fe20003800200 */
[----:B------:R-:W-:-:S04]  /*7120*/  UIADD3 UR4, UPT, UPT, UR4, 0x8, URZ ;  /* 0x0000000804047890 */ /* 0x000fc8000fffe0ff */
[----:B------:R-:W-:-:S13]  /*7130*/  ISETP.NE.AND P0, PT, R5, UR5, PT ;  /* 0x0000000505007c0c */ /* 0x000fda000bf05270 */
[----:B------:R-:W-:Y:S05]  /*7140*/  @P0 BRA `(.L_x_205) ;  /* 0x00000000000c0947 */ /* 0x000fea0003800000 */
[----:B01234-:R-:W2:Y:S02]  /*7150*/  LDG.E R7, desc[UR6][R2.64] ;  /* 0x0000000602077981 */ /* 0x01fea4000c1e1900 */
[----:B--2---:R-:W-:-:S05]  /*7160*/  FADD R7, R8, R7 ;  /* 0x0000000708077221 */ /* 0x004fca0000000000 */
[----:B------:R0:W-:Y:S02]  /*7170*/  STG.E desc[UR6][R2.64], R7 ;  /* 0x0000000702007986 */ /* 0x0001e4000c101906 */
.L_x_205:
[----:B------:R-:W-:Y:S05]  /*7180*/  BSYNC.RECONVERGENT B0 ;  /* 0x0000000000007941 */ /* 0x000fea0003800200 */
.L_x_190:
        /* <DEDUP_REMOVED lines=8> */
[----:B01234-:R-:W2:Y:S02]  /*7210*/  LDG.E R7, desc[UR6][R2.64] ;  /* 0x0000000602077981 */ /* 0x01fea4000c1e1900 */
[----:B--2---:R-:W-:-:S05]  /*7220*/  FADD R7, R8, R7 ;  /* 0x0000000708077221 */ /* 0x004fca0000000000 */
[----:B------:R0:W-:Y:S02]  /*7230*/  STG.E desc[UR6][R2.64], R7 ;  /* 0x0000000702007986 */ /* 0x0001e4000c101906 */
.L_x_208:
[----:B------:R-:W-:Y:S05]  /*7240*/  BSYNC.RECONVERGENT B0 ;  /* 0x0000000000007941 */ /* 0x000fea0003800200 */
.L_x_207:
[----:B------:R-:W-:Y:S01]  /*7250*/  UIADD3 UR5, UPT, UPT, UR4, 0x1, URZ ;  /* 0x0000000104057890 */ /* 0x000fe2000fffe0ff */
[----:B------:R-:W-:Y:S05]  /*7260*/  BSSY.RECONVERGENT B0, `(.L_x_209) ;  /* 0x0000006000007945 */ /* 0x000fea0003800200 */
[----:B------:R-:W-:-:S13]  /*7270*/  ISETP.NE.AND P0, PT, R5, UR5, PT ;  /* 0x0000000505007c0c */ /* 0x000fda000bf05270 */
[----:B------:R-:W-:Y:S05]  /*7280*/  @P0 BRA `(.L_x_210) ;  /* 0x00000000000c0947 */ /* 0x000fea0003800000 */
[----:B01234-:R-:W2:Y:S02]  /*7290*/  LDG.E R7, desc[UR6][R2.64] ;  /* 0x0000000602077981 */ /* 0x01fea4000c1e1900 */
[----:B--2---:R-:W-:-:S05]  /*72a0*/  FADD R7, R8, R7 ;  /* 0x0000000708077221 */ /* 0x004fca0000000000 */
[----:B------:R0:W-:Y:S02]  /*72b0*/  STG.E desc[UR6][R2.64], R7 ;  /* 0x0000000702007986 */ /* 0x0001e4000c101906 */
.L_x_210:
[----:B------:R-:W-:Y:S05]  /*72c0*/  BSYNC.RECONVERGENT B0 ;  /* 0x0000000000007941 */ /* 0x000fea0003800200 */
.L_x_209:
[----:B------:R-:W-:Y:S01]  /*72d0*/  UIADD3 UR5, UPT, UPT, UR4, 0x2, URZ ;  /* 0x0000000204057890 */ /* 0x000fe2000fffe0ff */
[----:B------:R-:W-:Y:S05]  /*72e0*/  BSSY.RECONVERGENT B0, `(.L_x_211) ;  /* 0x0000006000007945 */ /* 0x000fea0003800200 */
[----:B------:R-:W-:-:S13]  /*72f0*/  ISETP.NE.AND P0, PT, R5, UR5, PT ;  /* 0x0000000505007c0c */ /* 0x000fda000bf05270 */
[----:B------:R-:W-:Y:S05]  /*7300*/  @P0 BRA `(.L_x_212) ;  /* 0x00000000000c0947 */ /* 0x000fea0003800000 */
[----:B01234-:R-:W2:Y:S02]  /*7310*/  LDG.E R7, desc[UR6][R2.64] ;  /* 0x0000000602077981 */ /* 0x01fea4000c1e1900 */
[----:B--2---:R-:W-:-:S05]  /*7320*/  FADD R7, R8, R7 ;  /* 0x0000000708077221 */ /* 0x004fca0000000000 */
[----:B------:R0:W-:Y:S02]  /*7330*/  STG.E desc[UR6][R2.64], R7 ;  /* 0x0000000702007986 */ /* 0x0001e4000c101906 */
.L_x_212:
[----:B------:R-:W-:Y:S05]  /*7340*/  BSYNC.RECONVERGENT B0 ;  /* 0x0000000000007941 */ /* 0x000fea0003800200 */
.L_x_211:
        /* <DEDUP_REMOVED lines=8> */
.L_x_213:
[----:B------:R-:W-:Y:S05]  /*73d0*/  BSYNC.RECONVERGENT B0 ;  /* 0x0000000000007941 */ /* 0x000fea0003800200 */
.L_x_206:
[----:B------:R-:W-:-:S13]  /*73e0*/  ISETP.NE.AND P0, PT, R0, RZ, PT ;  /* 0x000000ff0000720c */ /* 0x000fda0003f05270 */
[----:B------:R-:W-:Y:S05]  /*73f0*/  @!P0 EXIT ;  /* 0x000000000000894d */ /* 0x000fea0003800000 */
[----:B------:R-:W-:Y:S02]  /*7400*/  IADD3 R5, PT, PT, -R5, UR4, RZ ;  /* 0x0000000405057c10 */ /* 0x000fe4000fffe1ff */
[----:B------:R-:W-:-:S07]  /*7410*/  IADD3 R0, PT, PT, -R0, RZ, RZ ;  /* 0x000000ff00007210 */ /* 0x000fce0007ffe1ff */
.L_x_214:
[----:B------:R-:W-:-:S13]  /*7420*/  ISETP.NE.AND P0, PT, R5, RZ, PT ;  /* 0x000000ff0500720c */ /* 0x000fda0003f05270 */
[----:B01234-:R-:W2:Y:S01]  /*7430*/  @!P0 LDG.E R7, desc[UR6][R2.64] ;  /* 0x0000000602078981 */ /* 0x01fea2000c1e1900 */
[----:B------:R-:W-:Y:S01]  /*7440*/  VIADD R0, R0, 0x1 ;  /* 0x0000000100007836 */ /* 0x000fe20000000000 */
[----:B------:R-:W-:Y:S01]  /*7450*/  IADD3 R5, PT, PT, R5, 0x1, RZ ;  /* 0x0000000105057810 */ /* 0x000fe20007ffe0ff */
[----:B--2---:R-:W-:-:S05]  /*7460*/  @!P0 FADD R7, R7, R8 ;  /* 0x0000000807078221 */ /* 0x004fca0000000000 */
[----:B------:R0:W-:Y:S01]  /*7470*/  @!P0 STG.E desc[UR6][R2.64], R7 ;  /* 0x0000000702008986 */ /* 0x0001e2000c101906 */
[----:B------:R-:W-:-:S13]  /*7480*/  ISETP.NE.AND P0, PT, R0, RZ, PT ;  /* 0x000000ff0000720c */ /* 0x000fda0003f05270 */
[----:B0-----:R-:W-:Y:S05]  /*7490*/  @P0 BRA `(.L_x_214) ;  /* 0xfffffffc00e00947 */ /* 0x001fea000383ffff */
[----:B------:R-:W-:Y:S05]  /*74a0*/  EXIT ;  /* 0x000000000000794d */ /* 0x000fea0003800000 */
        .weak           $__internal_0_$__cuda_sm20_dblrcp_rn_slowpath_v3
        .type           $__internal_0_$__cuda_sm20_dblrcp_rn_slowpath_v3,@function
        .size           $__internal_0_$__cuda_sm20_dblrcp_rn_slowpath_v3,($__internal_1_$__cuda_sm20_div_rn_f64_full - $__internal_0_$__cuda_sm20_dblrcp_rn_slowpath_v3)
$__internal_0_$__cuda_sm20_dblrcp_rn_slowpath_v3:
[----:B------:R-:W-:Y:S01]  /*74b0*/  DSETP.GTU.AND P0, PT, |R26|, +INF , PT ;  /* 0x7ff000001a00742a */ /* 0x000fe20003f0c200 */
[----:B------:R-:W-:-:S13]  /*74c0*/  BSSY.RECONVERGENT B1, `(.L_x_215) ;  /* 0x0000023000017945 */ /* 0x000fda0003800200 */
[----:B------:R-:W-:Y:S05]  /*74d0*/  @P0 BRA `(.L_x_216) ;  /* 0x00000000007c0947 */ /* 0x000fea0003800000 */
[----:B------:R-:W-:-:S04]  /*74e0*/  LOP3.LUT R29, R27, 0x7fffffff, RZ, 0xc0, !PT ;  /* 0x7fffffff1b1d7812 */ /* 0x000fc800078ec0ff */
[----:B------:R-:W-:-:S04]  /*74f0*/  IADD3 R28, PT, PT, R29, -0x1, RZ ;  /* 0xffffffff1d1c7810 */ /* 0x000fc80007ffe0ff */
[----:B------:R-:W-:-:S13]  /*7500*/  ISETP.GE.U32.AND P0, PT, R28, 0x7fefffff, PT ;  /* 0x7fefffff1c00780c */ /* 0x000fda0003f06070 */
[----:B------:R-:W-:Y:S01]  /*7510*/  @P0 LOP3.LUT R33, R27, 0x7ff00000, RZ, 0x3c, !PT ;  /* 0x7ff000001b210812 */ /* 0x000fe200078e3cff */
[----:B------:R-:W-:Y:S01]  /*7520*/  @P0 IMAD.MOV.U32 R32, RZ, RZ, RZ ;  /* 0x000000ffff200224 */ /* 0x000fe200078e00ff */
[----:B------:R-:W-:Y:S06]  /*7530*/  @P0 BRA `(.L_x_217) ;  /* 0x00000000006c0947 */ /* 0x000fec0003800000 */
[----:B------:R-:W-:-:S13]  /*7540*/  ISETP.GE.U32.AND P0, PT, R29, 0x1000001, PT ;  /* 0x010000011d00780c */ /* 0x000fda0003f06070 */
[----:B------:R-:W-:Y:S05]  /*7550*/  @!P0 BRA `(.L_x_218) ;  /* 0x0000000000348947 */ /* 0x000fea0003800000 */
[----:B------:R-:W-:Y:S02]  /*7560*/  IADD3 R33, PT, PT, R27, -0x3fe00000, RZ ;  /* 0xc02000001b217810 */ /* 0x000fe40007ffe0ff */
[----:B------:R-:W-:Y:S02]  /*7570*/  MOV R32, R26 ;  /* 0x0000001a00207202 */ /* 0x000fe40000000f00 */
[----:B------:R-:W0:Y:S04]  /*7580*/  MUFU.RCP64H R31, R33 ;  /* 0x00000021001f7308 */ /* 0x000e280000001800 */
[----:B0-----:R-:W-:-:S08]  /*7590*/  DFMA R28, -R32, R30, 1 ;  /* 0x3ff00000201c742b */ /* 0x001fd0000000011e */
[----:B------:R-:W-:-:S08]  /*75a0*/  DFMA R28, R28, R28, R28 ;  /* 0x0000001c1c1c722b */ /* 0x000fd0000000001c */
[----:B------:R-:W-:-:S08]  /*75b0*/  DFMA R28, R30, R28, R30 ;  /* 0x0000001c1e1c722b */ /* 0x000fd0000000001e */
[----:B------:R-:W-:-:S08]  /*75c0*/  DFMA R30, -R32, R28, 1 ;  /* 0x3ff00000201e742b */ /* 0x000fd0000000011c */
[----:B------:R-:W-:-:S08]  /*75d0*/  DFMA R28, R28, R30, R28 ;  /* 0x0000001e1c1c722b */ /* 0x000fd0000000001c */
[----:B------:R-:W-:-:S08]  /*75e0*/  DMUL R28, R28, 2.2250738585072013831e-308 ;  /* 0x001000001c1c7828 */ /* 0x000fd00000000000 */
[----:B------:R-:W-:-:S08]  /*75f0*/  DFMA R26, -R26, R28, 1 ;  /* 0x3ff000001a1a742b */ /* 0x000fd0000000011c */
[----:B------:R-:W-:-:S08]  /*7600*/  DFMA R26, R26, R26, R26 ;  /* 0x0000001a1a1a722b */ /* 0x000fd0000000001a */
[----:B------:R-:W-:Y:S01]  /*7610*/  DFMA R32, R28, R26, R28 ;  /* 0x0000001a1c20722b */ /* 0x000fe2000000001c */
[----:B------:R-:W-:Y:S10]  /*7620*/  BRA `(.L_x_217) ;  /* 0x0000000000307947 */ /* 0x000ff40003800000 */
.L_x_218:
[----:B------:R-:W-:Y:S01]  /*7630*/  DMUL R28, R26, 8.11296384146066816958e+31 ;  /* 0x469000001a1c7828 */ /* 0x000fe20000000000 */
[----:B------:R-:W-:-:S05]  /*7640*/  IMAD.MOV.U32 R26, RZ, RZ, R30 ;  /* 0x000000ffff1a7224 */ /* 0x000fca00078e001e */
[----:B------:R-:W0:Y:S02]  /*7650*/  MUFU.RCP64H R27, R29 ;  /* 0x0000001d001b7308 */ /* 0x000e240000001800 */
[----:B0-----:R-:W-:-:S08]  /*7660*/  DFMA R30, -R28, R26, 1 ;  /* 0x3ff000001c1e742b */ /* 0x001fd0000000011a */
[----:B------:R-:W-:-:S08]  /*7670*/  DFMA R30, R30, R30, R30 ;  /* 0x0000001e1e1e722b */ /* 0x000fd0000000001e */
[----:B------:R-:W-:-:S08]  /*7680*/  DFMA R30, R26, R30, R26 ;  /* 0x0000001e1a1e722b */ /* 0x000fd0000000001a */
[----:B------:R-:W-:-:S08]  /*7690*/  DFMA R26, -R28, R30, 1 ;  /* 0x3ff000001c1a742b */ /* 0x000fd0000000011e */
[----:B------:R-:W-:-:S08]  /*76a0*/  DFMA R26, R30, R26, R30 ;  /* 0x0000001a1e1a722b */ /* 0x000fd0000000001e */
[----:B------:R-:W-:Y:S01]  /*76b0*/  DMUL R32, R26, 8.11296384146066816958e+31 ;  /* 0x469000001a207828 */ /* 0x000fe20000000000 */
[----:B------:R-:W-:Y:S10]  /*76c0*/  BRA `(.L_x_217) ;  /* 0x0000000000087947 */ /* 0x000ff40003800000 */
.L_x_216:
[----:B------:R-:W-:Y:S02]  /*76d0*/  LOP3.LUT R33, R27, 0x80000, RZ, 0xfc, !PT ;  /* 0x000800001b217812 */ /* 0x000fe400078efcff */
[----:B------:R-:W-:-:S07]  /*76e0*/  MOV R32, R26 ;  /* 0x0000001a00207202 */ /* 0x000fce0000000f00 */
.L_x_217:
[----:B------:R-:W-:Y:S05]  /*76f0*/  BSYNC.RECONVERGENT B1 ;  /* 0x0000000000017941 */ /* 0x000fea0003800200 */
.L_x_215:
[----:B------:R-:W-:Y:S01]  /*7700*/  HFMA2 R35, -RZ, RZ, 0, 0 ;  /* 0x00000000ff237431 */ /* 0x000fe200000001ff */
[----:B------:R-:W-:Y:S01]  /*7710*/  MOV R28, R32 ;  /* 0x00000020001c7202 */ /* 0x000fe20000000f00 */
[----:B------:R-:W-:Y:S02]  /*7720*/  IMAD.MOV.U32 R29, RZ, RZ, R33 ;  /* 0x000000ffff1d7224 */ /* 0x000fe400078e0021 */
[----:B------:R-:W-:Y:S05]  /*7730*/  RET.REL.NODEC R34 `(_Z16tissueGPU3KernelPfS_S_S_S_fiiiffii) ;  /* 0xffffff8822307950 */ /* 0x000fea0003c3ffff */
        .weak           $__internal_1_$__cuda_sm20_div_rn_f64_full
        .type           $__internal_1_$__cuda_sm20_div_rn_f64_full,@function
        .size           $__internal_1_$__cuda_sm20_div_rn_f64_full,($__internal_2_$__cuda_sm20_sqrt_rn_f32_slowpath - $__internal_1_$__cuda_sm20_div_rn_f64_full)
$__internal_1_$__cuda_sm20_div_rn_f64_full:
[C---:B------:R-:W-:Y:S01]  /*7740*/  FSETP.GEU.AND P0, PT, |R29|.reuse, 1.469367938527859385e-39, PT ;  /* 0x001000001d00780b */ /* 0x040fe20003f0e200 */
[----:B------:R-:W-:Y:S01]  /*7750*/  IMAD.MOV.U32 R34, RZ, RZ, 0x1 ;  /* 0x00000001ff227424 */ /* 0x000fe200078e00ff */
[----:B------:R-:W-:Y:S01]  /*7760*/  LOP3.LUT R26, R29, 0x800fffff, RZ, 0xc0, !PT ;  /* 0x800fffff1d1a7812 */ /* 0x000fe200078ec0ff */
[----:B------:R-:W-:Y:S01]  /*7770*/  BSSY.RECONVERGENT B1, `(.L_x_219) ;  /* 0x0000054000017945 */ /* 0x000fe20003800200 */
[C---:B------:R-:W-:Y:S02]  /*7780*/  FSETP.GEU.AND P3, PT, |R31|.reuse, 1.469367938527859385e-39, PT ;  /* 0x001000001f00780b */ /* 0x040fe40003f6e200 */
[----:B------:R-:W-:Y:S02]  /*7790*/  LOP3.LUT R27, R26, 0x3ff00000, RZ, 0xfc, !PT ;  /* 0x3ff000001a1b7812 */ /* 0x000fe400078efcff */
[----:B------:R-:W-:Y:S02]  /*77a0*/  MOV R26, R28 ;  /* 0x0000001c001a7202 */ /* 0x000fe40000000f00 */
[----:B------:R-:W-:-:S02]  /*77b0*/  LOP3.LUT R47, R31, 0x7ff00000, RZ, 0xc0, !PT ;  /* 0x7ff000001f2f7812 */ /* 0x000fc400078ec0ff */
[----:B------:R-:W-:Y:S01]  /*77c0*/  LOP3.LUT R50, R29, 0x7ff00000, RZ, 0xc0, !PT ;  /* 0x7ff000001d327812 */ /* 0x000fe200078ec0ff */
[----:B------:R-:W-:Y:S01]  /*77d0*/  @!P0 DMUL R26, R28, 8.98846567431157953865e+307 ;  /* 0x7fe000001c1a8828 */ /* 0x000fe20000000000 */
[----:B------:R-:W-:Y:S02]  /*77e0*/  MOV R49, 0x1ca00000 ;  /* 0x1ca0000000317802 */ /* 0x000fe40000000f00 */
[----:B------:R-:W-:Y:S02]  /*77f0*/  ISETP.GE.U32.AND P2, PT, R47, R50, PT ;  /* 0x000000322f00720c */ /* 0x000fe40003f46070 */
[----:B------:R-:W-:Y:S01]  /*7800*/  @!P3 LOP3.LUT R32, R29, 0x7ff00000, RZ, 0xc0, !PT ;  /* 0x7ff000001d20b812 */ /* 0x000fe200078ec0ff */
[----:B------:R-:W0:Y:S03]  /*7810*/  MUFU.RCP64H R35, R27 ;  /* 0x0000001b00237308 */ /* 0x000e260000001800 */
[----:B------:R-:W-:-:S02]  /*7820*/  @!P3 ISETP.GE.U32.AND P4, PT, R47, R32, PT ;  /* 0x000000202f00b20c */ /* 0x000fc40003f86070 */
[----:B------:R-:W-:Y:S02]  /*7830*/  @!P0 LOP3.LUT R50, R27, 0x7ff00000, RZ, 0xc0, !PT ;  /* 0x7ff000001b328812 */ /* 0x000fe400078ec0ff */
[----:B------:R-:W-:-:S04]  /*7840*/  @!P3 SEL R33, R49, 0x63400000, !P4 ;  /* 0x634000003121b807 */ /* 0x000fc80006000000 */
[----:B------:R-:W-:Y:S01]  /*7850*/  @!P3 LOP3.LUT R32, R33, 0x80000000, R31, 0xf8, !PT ;  /* 0x800000002120b812 */ /* 0x000fe200078ef81f */
[----:B0-----:R-:W-:-:S08]  /*7860*/  DFMA R36, R34, -R26, 1 ;  /* 0x3ff000002224742b */ /* 0x001fd0000000081a */
[----:B------:R-:W-:-:S08]  /*7870*/  DFMA R36, R36, R36, R36 ;  /* 0x000000242424722b */ /* 0x000fd00000000024 */
[----:B------:R-:W-:Y:S01]  /*7880*/  DFMA R36, R34, R36, R34 ;  /* 0x000000242224722b */ /* 0x000fe20000000022 */
[----:B------:R-:W-:Y:S01]  /*7890*/  SEL R35, R49, 0x63400000, !P2 ;  /* 0x6340000031237807 */ /* 0x000fe20005000000 */
[----:B------:R-:W-:-:S03]  /*78a0*/  @!P3 IMAD.MOV.U32 R34, RZ, RZ, RZ ;  /* 0x000000ffff22b224 */ /* 0x000fc600078e00ff */
[----:B------:R-:W-:Y:S02]  /*78b0*/  LOP3.LUT R33, R35, 0x800fffff, R31, 0xf8, !PT ;  /* 0x800fffff23217812 */ /* 0x000fe400078ef81f */
[----:B------:R-:W-:Y:S02]  /*78c0*/  @!P3 LOP3.LUT R35, R32, 0x100000, RZ, 0xfc, !PT ;  /* 0x001000002023b812 */ /* 0x000fe400078efcff */
[----:B------:R-:W-:-:S06]  /*78d0*/  MOV R32, R30 ;  /* 0x0000001e00207202 */ /* 0x000fcc0000000f00 */
[----:B------:R-:W-:Y:S02]  /*78e0*/  @!P3 DFMA R32, R32, 2, -R34 ;  /* 0x400000002020b82b */ /* 0x000fe40000000822 */
[----:B------:R-:W-:-:S08]  /*78f0*/  DFMA R34, R36, -R26, 1 ;  /* 0x3ff000002422742b */ /* 0x000fd0000000081a */
[----:B------:R-:W-:-:S08]  /*7900*/  DFMA R34, R36, R34, R36 ;  /* 0x000000222422722b */ /* 0x000fd00000000024 */
[----:B------:R-:W-:-:S08]  /*7910*/  DMUL R36, R34, R32 ;  /* 0x0000002022247228 */ /* 0x000fd00000000000 */
[----:B------:R-:W-:-:S08]  /*7920*/  DFMA R38, R36, -R26, R32 ;  /* 0x8000001a2426722b */ /* 0x000fd00000000020 */
[----:B------:R-:W-:Y:S01]  /*7930*/  DFMA R38, R34, R38, R36 ;  /* 0x000000262226722b */ /* 0x000fe20000000024 */
[----:B------:R-:W-:Y:S02]  /*7940*/  MOV R34, R47 ;  /* 0x0000002f00227202 */ /* 0x000fe40000000f00 */
[----:B------:R-:W-:-:S04]  /*7950*/  @!P3 LOP3.LUT R34, R33, 0x7ff00000, RZ, 0xc0, !PT ;  /* 0x7ff000002122b812 */ /* 0x000fc800078ec0ff */
[----:B------:R-:W-:-:S04]  /*7960*/  IADD3 R35, PT, PT, R34, -0x1, RZ ;  /* 0xffffffff22237810 */ /* 0x000fc80007ffe0ff */
[----:B------:R-:W-:Y:S01]  /*7970*/  ISETP.GT.U32.AND P0, PT, R35, 0x7feffffe, PT ;  /* 0x7feffffe2300780c */ /* 0x000fe20003f04070 */
[----:B------:R-:W-:-:S05]  /*7980*/  VIADD R35, R50, 0xffffffff ;  /* 0xffffffff32237836 */ /* 0x000fca0000000000 */
[----:B------:R-:W-:-:S13]  /*7990*/  ISETP.GT.U32.OR P0, PT, R35, 0x7feffffe, P0 ;  /* 0x7feffffe2300780c */ /* 0x000fda0000704470 */
[----:B------:R-:W-:Y:S05]  /*79a0*/  @P0 BRA `(.L_x_220) ;  /* 0x00000000006c0947 */ /* 0x000fea0003800000 */
[----:B------:R-:W-:Y:S01]  /*79b0*/  LOP3.LUT R30, R29, 0x7ff00000, RZ, 0xc0, !PT ;  /* 0x7ff000001d1e7812 */ /* 0x000fe200078ec0ff */
[----:B------:R-:W-:-:S03]  /*79c0*/  IMAD.MOV.U32 R34, RZ, RZ, RZ ;  /* 0x000000ffff227224 */ /* 0x000fc600078e00ff */
[CC--:B------:R-:W-:Y:S02]  /*79d0*/  VIADDMNMX R31, R47.reuse, -R30.reuse, 0xb9600000, !PT ;  /* 0xb96000002f1f7446 */ /* 0x0c0fe4000780091e */
[----:B------:R-:W-:Y:S02]  /*79e0*/  ISETP.GE.U32.AND P0, PT, R47, R30, PT ;  /* 0x0000001e2f00720c */ /* 0x000fe40003f06070 */
[----:B------:R-:W-:Y:S02]  /*79f0*/  VIMNMX R30, PT, PT, R31, 0x46a00000, PT ;  /* 0x46a000001f1e7848 */ /* 0x000fe40003fe0100 */
[----:B------:R-:W-:-:S04]  /*7a00*/  SEL R49, R49, 0x63400000, !P0 ;  /* 0x6340000031317807 */ /* 0x000fc80004000000 */
[----:B------:R-:W-:-:S04]  /*7a10*/  IADD3 R30, PT, PT, -R49, R30, RZ ;  /* 0x0000001e311e7210 */ /* 0x000fc80007ffe1ff */
[----:B------:R-:W-:-:S06]  /*7a20*/  IADD3 R35, PT, PT, R30, 0x7fe00000, RZ ;  /* 0x7fe000001e237810 */ /* 0x000fcc0007ffe0ff */
[----:B------:R-:W-:-:S10]  /*7a30*/  DMUL R36, R38, R34 ;  /* 0x0000002226247228 */ /* 0x000fd40000000000 */
[----:B------:R-:W-:-:S13]  /*7a40*/  FSETP.GTU.AND P0, PT, |R37|, 1.469367938527859385e-39, PT ;  /* 0x001000002500780b */ /* 0x000fda0003f0c200 */
[----:B------:R-:W-:Y:S05]  /*7a50*/  @P0 BRA `(.L_x_221) ;  /* 0x0000000000940947 */ /* 0x000fea0003800000 */
[----:B------:R-:W-:Y:S01]  /*7a60*/  DFMA R26, R38, -R26, R32 ;  /* 0x8000001a261a722b */ /* 0x000fe20000000020 */
[----:B------:R-:W-:-:S09]  /*7a70*/  MOV R34, RZ ;  /* 0x000000ff00227202 */ /* 0x000fd20000000f00 */
[C---:B------:R-:W-:Y:S02]  /*7a80*/  FSETP.NEU.AND P0, PT, R27.reuse, RZ, PT ;  /* 0x000000ff1b00720b */ /* 0x040fe40003f0d000 */
[----:B------:R-:W-:-:S04]  /*7a90*/  LOP3.LUT R29, R27, 0x80000000, R29, 0x48, !PT ;  /* 0x800000001b1d7812 */ /* 0x000fc800078e481d */
[----:B------:R-:W-:-:S07]  /*7aa0*/  LOP3.LUT R35, R29, R35, RZ, 0xfc, !PT ;  /* 0x000000231d237212 */ /* 0x000fce00078efcff */
[----:B------:R-:W-:Y:S05]  /*7ab0*/  @!P0 BRA `(.L_x_221) ;  /* 0x00000000007c8947 */ /* 0x000fea0003800000 */
[----:B------:R-:W-:Y:S01]  /*7ac0*/  IADD3 R27, PT, PT, -R30, RZ, RZ ;  /* 0x000000ff1e1b7210 */ /* 0x000fe20007ffe1ff */
[----:B------:R-:W-:Y:S01]  /*7ad0*/  IMAD.MOV.U32 R26, RZ, RZ, RZ ;  /* 0x000000ffff1a7224 */ /* 0x000fe200078e00ff */
[----:B------:R-:W-:-:S05]  /*7ae0*/  DMUL.RP R34, R38, R34 ;  /* 0x0000002226227228 */ /* 0x000fca0000008000 */
[----:B------:R-:W-:-:S05]  /*7af0*/  DFMA R26, R36, -R26, R38 ;  /* 0x8000001a241a722b */ /* 0x000fca0000000026 */
[----:B------:R-:W-:Y:S02]  /*7b00*/  LOP3.LUT R29, R35, R29, RZ, 0x3c, !PT ;  /* 0x0000001d231d7212 */ /* 0x000fe400078e3cff */
[----:B------:R-:W-:-:S04]  /*7b10*/  IADD3 R26, PT, PT, -R30, -0x43300000, RZ ;  /* 0xbcd000001e1a7810 */ /* 0x000fc80007ffe1ff */
[----:B------:R-:W-:-:S04]  /*7b20*/  FSETP.NEU.AND P0, PT, |R27|, R26, PT ;  /* 0x0000001a1b00720b */ /* 0x000fc80003f0d200 */
[----:B------:R-:W-:Y:S02]  /*7b30*/  FSEL R36, R34, R36, !P0 ;  /* 0x0000002422247208 */ /* 0x000fe40004000000 */
[----:B------:R-:W-:Y:S01]  /*7b40*/  FSEL R37, R29, R37, !P0 ;  /* 0x000000251d257208 */ /* 0x000fe20004000000 */
[----:B------:R-:W-:Y:S06]  /*7b50*/  BRA `(.L_x_221) ;  /* 0x0000000000547947 */ /* 0x000fec0003800000 */
.L_x_220:
[----:B------:R-:W-:-:S14]  /*7b60*/  DSETP.NAN.AND P0, PT, R30, R30, PT ;  /* 0x0000001e1e00722a */ /* 0x000fdc0003f08000 */
[----:B------:R-:W-:Y:S05]  /*7b70*/  @P0 BRA `(.L_x_222) ;  /* 0x0000000000440947 */ /* 0x000fea0003800000 */
[----:B------:R-:W-:-:S14]  /*7b80*/  DSETP.NAN.AND P0, PT, R28, R28, PT ;  /* 0x0000001c1c00722a */ /* 0x000fdc0003f08000 */
[----:B------:R-:W-:Y:S05]  /*7b90*/  @P0 BRA `(.L_x_223) ;  /* 0x0000000000300947 */ /* 0x000fea0003800000 */
[----:B------:R-:W-:Y:S02]  /*7ba0*/  ISETP.NE.AND P0, PT, R34, R50, PT ;  /* 0x000000322200720c */ /* 0x000fe40003f05270 */
[----:B------:R-:W-:Y:S02]  /*7bb0*/  MOV R36, 0x0 ;  /* 0x0000000000247802 */ /* 0x000fe40000000f00 */
[----:B------:R-:W-:-:S09]  /*7bc0*/  MOV R37, 0xfff80000 ;  /* 0xfff8000000257802 */ /* 0x000fd20000000f00 */
[----:B------:R-:W-:Y:S05]  /*7bd0*/  @!P0 BRA `(.L_x_221) ;  /* 0x0000000000348947 */ /* 0x000fea0003800000 */
[----:B------:R-:W-:Y:S02]  /*7be0*/  ISETP.NE.AND P0, PT, R34, 0x7ff00000, PT ;  /* 0x7ff000002200780c */ /* 0x000fe40003f05270 */
[----:B------:R-:W-:Y:S02]  /*7bf0*/  LOP3.LUT R37, R31, 0x80000000, R29, 0x48, !PT ;  /* 0x800000001f257812 */ /* 0x000fe400078e481d */
[----:B------:R-:W-:-:S13]  /*7c00*/  ISETP.EQ.OR P0, PT, R50, RZ, !P0 ;  /* 0x000000ff3200720c */ /* 0x000fda0004702670 */
[----:B------:R-:W-:Y:S01]  /*7c10*/  @P0 LOP3.LUT R26, R37, 0x7ff00000, RZ, 0xfc, !PT ;  /* 0x7ff00000251a0812 */ /* 0x000fe200078efcff */
[----:B------:R-:W-:Y:S01]  /*7c20*/  @!P0 IMAD.MOV.U32 R36, RZ, RZ, RZ ;  /* 0x000000ffff248224 */ /* 0x000fe200078e00ff */
[----:B------:R-:W-:Y:S02]  /*7c30*/  @P0 MOV R36, RZ ;  /* 0x000000ff00240202 */ /* 0x000fe40000000f00 */
[----:B------:R-:W-:Y:S01]  /*7c40*/  @P0 MOV R37, R26 ;  /* 0x0000001a00250202 */ /* 0x000fe20000000f00 */
[----:B------:R-:W-:Y:S06]  /*7c50*/  BRA `(.L_x_221) ;  /* 0x0000000000147947 */ /* 0x000fec0003800000 */
.L_x_223:
[----:B------:R-:W-:Y:S01]  /*7c60*/  LOP3.LUT R37, R29, 0x80000, RZ, 0xfc, !PT ;  /* 0x000800001d257812 */ /* 0x000fe200078efcff */
[----:B------:R-:W-:Y:S01]  /*7c70*/  IMAD.MOV.U32 R36, RZ, RZ, R28 ;  /* 0x000000ffff247224 */ /* 0x000fe200078e001c */
[----:B------:R-:W-:Y:S06]  /*7c80*/  BRA `(.L_x_221) ;  /* 0x0000000000087947 */ /* 0x000fec0003800000 */
.L_x_222:
[----:B------:R-:W-:Y:S02]  /*7c90*/  LOP3.LUT R37, R31, 0x80000, RZ, 0xfc, !PT ;  /* 0x000800001f257812 */ /* 0x000fe400078efcff */
[----:B------:R-:W-:-:S07]  /*7ca0*/  MOV R36, R30 ;  /* 0x0000001e00247202 */ /* 0x000fce0000000f00 */
.L_x_221:
[----:B------:R-:W-:Y:S05]  /*7cb0*/  BSYNC.RECONVERGENT B1 ;  /* 0x0000000000017941 */ /* 0x000fea0003800200 */
.L_x_219:
[----:B------:R-:W-:Y:S01]  /*7cc0*/  HFMA2 R49, -RZ, RZ, 0, 0 ;  /* 0x00000000ff317431 */ /* 0x000fe200000001ff */
[----:B------:R-:W-:Y:S01]  /*7cd0*/  MOV R30, R36 ;  /* 0x00000024001e7202 */ /* 0x000fe20000000f00 */
[----:B------:R-:W-:Y:S02]  /*7ce0*/  IMAD.MOV.U32 R31, RZ, RZ, R37 ;  /* 0x000000ffff1f7224 */ /* 0x000fe400078e0025 */
[----:B------:R-:W-:Y:S05]  /*7cf0*/  RET.REL.NODEC R48 `(_Z16tissueGPU3KernelPfS_S_S_S_fiiiffii) ;  /* 0xffffff8030c07950 */ /* 0x000fea0003c3ffff */
        .weak           $__internal_2_$__cuda_sm20_sqrt_rn_f32_slowpath
        .type           $__internal_2_$__cuda_sm20_sqrt_rn_f32_slowpath,@function
        .size           $__internal_2_$__cuda_sm20_sqrt_rn_f32_slowpath,($__internal_3_$__cuda_sm3x_div_rn_noftz_f32_slowpath - $__internal_2_$__cuda_sm20_sqrt_rn_f32_slowpath)
$__internal_2_$__cuda_sm20_sqrt_rn_f32_slowpath:
[----:B------:R-:W-:-:S13]  /*7d00*/  LOP3.LUT P0, RZ, R26, 0x7fffffff, RZ, 0xc0, !PT ;  /* 0x7fffffff1aff7812 */ /* 0x000fda000780c0ff */
[----:B------:R-:W-:Y:S01]  /*7d10*/  @!P0 MOV R27, R26 ;  /* 0x0000001a001b8202 */ /* 0x000fe20000000f00 */
[----:B------:R-:W-:Y:S06]  /*7d20*/  @!P0 BRA `(.L_x_224) ;  /* 0x0000000000408947 */ /* 0x000fec0003800000 */
[----:B------:R-:W-:-:S13]  /*7d30*/  FSETP.GEU.FTZ.AND P0, PT, R26, RZ, PT ;  /* 0x000000ff1a00720b */ /* 0x000fda0003f1e000 */
[----:B------:R-:W-:Y:S01]  /*7d40*/  @!P0 IMAD.MOV.U32 R27, RZ, RZ, 0x7fffffff ;  /* 0x7fffffffff1b8424 */ /* 0x000fe200078e00ff */
[----:B------:R-:W-:Y:S06]  /*7d50*/  @!P0 BRA `(.L_x_224) ;  /* 0x0000000000348947 */ /* 0x000fec0003800000 */
[----:B------:R-:W-:-:S13]  /*7d60*/  FSETP.GTU.FTZ.AND P0, PT, |R26|, +INF , PT ;  /* 0x7f8000001a00780b */ /* 0x000fda0003f1c200 */
[----:B------:R-:W-:Y:S01]  /*7d70*/  @P0 FADD.FTZ R27, R26, 1 ;  /* 0x3f8000001a1b0421 */ /* 0x000fe20000010000 */
[----:B------:R-:W-:Y:S06]  /*7d80*/  @P0 BRA `(.L_x_224) ;  /* 0x0000000000280947 */ /* 0x000fec0003800000 */
[----:B------:R-:W-:-:S13]  /*7d90*/  FSETP.NEU.FTZ.AND P0, PT, |R26|, +INF , PT ;  /* 0x7f8000001a00780b */ /* 0x000fda0003f1d200 */
[----:B------:R-:W-:-:S04]  /*7da0*/  @P0 FFMA R29, R26, 1.84467440737095516160e+19, RZ ;  /* 0x5f8000001a1d0823 */ /* 0x000fc800000000ff */
[----:B------:R-:W0:Y:S02]  /*7db0*/  @P0 MUFU.RSQ R30, R29 ;  /* 0x0000001d001e0308 */ /* 0x000e240000001400 */
[----:B0-----:R-:W-:Y:S01]  /*7dc0*/  @P0 FMUL.FTZ R32, R29, R30 ;  /* 0x0000001e1d200220 */ /* 0x001fe20000410000 */
[----:B------:R-:W-:-:S03]  /*7dd0*/  @P0 FMUL.FTZ R30, R30, 0.5 ;  /* 0x3f0000001e1e0820 */ /* 0x000fc60000410000 */
[----:B------:R-:W-:-:S04]  /*7de0*/  @P0 FADD.FTZ R27, -R32, -RZ ;  /* 0x800000ff201b0221 */ /* 0x000fc80000010100 */
[----:B------:R-:W-:Y:S01]  /*7df0*/  @P0 FFMA R31, R32, R27, R29 ;  /* 0x0000001b201f0223 */ /* 0x000fe2000000001d */
[----:B------:R-:W-:-:S03]  /*7e00*/  @!P0 MOV R27, R26 ;  /* 0x0000001a001b8202 */ /* 0x000fc60000000f00 */
[----:B------:R-:W-:-:S04]  /*7e10*/  @P0 FFMA R30, R31, R30, R32 ;  /* 0x0000001e1f1e0223 */ /* 0x000fc80000000020 */
[----:B------:R-:W-:-:S07]  /*7e20*/  @P0 FMUL.FTZ R27, R30, 2.3283064365386962891e-10 ;  /* 0x2f8000001e1b0820 */ /* 0x000fce0000410000 */
.L_x_224:
[----:B------:R-:W-:Y:S01]  /*7e30*/  MOV R29, R27 ;  /* 0x0000001b001d7202 */ /* 0x000fe20000000f00 */
[----:B------:R-:W-:Y:S02]  /*7e40*/  HFMA2 R27, -RZ, RZ, 0, 0 ;  /* 0x00000000ff1b7431 */ /* 0x000fe400000001ff */
[----:B------:R-:W-:-:S04]  /*7e50*/  IMAD.MOV.U32 R26, RZ, RZ, R28 ;  /* 0x000000ffff1a7224 */ /* 0x000fc800078e001c */
[----:B------:R-:W-:Y:S05]  /*7e60*/  RET.REL.NODEC R26 `(_Z16tissueGPU3KernelPfS_S_S_S_fiiiffii) ;  /* 0xffffff801a647950 */ /* 0x000fea0003c3ffff */
        .weak           $__internal_3_$__cuda_sm3x_div_rn_noftz_f32_slowpath
        .type           $__internal_3_$__cuda_sm3x_div_rn_noftz_f32_slowpath,@function
        .size           $__internal_3_$__cuda_sm3x_div_rn_noftz_f32_slowpath,(.L_x_240 - $__internal_3_$__cuda_sm3x_div_rn_noftz_f32_slowpath)
$__internal_3_$__cuda_sm3x_div_rn_noftz_f32_slowpath:
[----:B------:R-:W-:Y:S01]  /*7e70*/  SHF.R.U32.HI R39, RZ, 0x17, R0 ;  /* 0x00000017ff277819 */ /* 0x000fe20000011600 */
[----:B------:R-:W-:Y:S01]  /*7e80*/  BSSY.RECONVERGENT B1, `(.L_x_225) ;  /* 0x0000062000017945 */ /* 0x000fe20003800200 */
[----:B------:R-:W-:Y:S02]  /*7e90*/  SHF.R.U32.HI R42, RZ, 0x17, R3 ;  /* 0x00000017ff2a7819 */ /* 0x000fe40000011603 */
[----:B------:R-:W-:Y:S02]  /*7ea0*/  LOP3.LUT R39, R39, 0xff, RZ, 0xc0, !PT ;  /* 0x000000ff27277812 */ /* 0x000fe400078ec0ff */
[----:B------:R-:W-:Y:S02]  /*7eb0*/  LOP3.LUT R42, R42, 0xff, RZ, 0xc0, !PT ;  /* 0x000000ff2a2a7812 */ /* 0x000fe400078ec0ff */
[----:B------:R-:W-:-:S03]  /*7ec0*/  IADD3 R44, PT, PT, R39, -0x1, RZ ;  /* 0xffffffff272c7810 */ /* 0x000fc60007ffe0ff */
[----:B------:R-:W-:Y:S01]  /*7ed0*/  VIADD R45, R42, 0xffffffff ;  /* 0xffffffff2a2d7836 */ /* 0x000fe20000000000 */
[----:B------:R-:W-:-:S04]  /*7ee0*/  ISETP.GT.U32.AND P0, PT, R44, 0xfd, PT ;  /* 0x000000fd2c00780c */ /* 0x000fc80003f04070 */
[----:B------:R-:W-:-:S13]  /*7ef0*/  ISETP.GT.U32.OR P0, PT, R45, 0xfd, P0 ;  /* 0x000000fd2d00780c */ /* 0x000fda0000704470 */
[----:B------:R-:W-:Y:S01]  /*7f00*/  @!P0 MOV R40, RZ ;  /* 0x000000ff00288202 */ /* 0x000fe20000000f00 */
[----:B------:R-:W-:Y:S06]  /*7f10*/  @!P0 BRA `(.L_x_226) ;  /* 0x00000000005c8947 */ /* 0x000fec0003800000 */
[----:B------:R-:W-:Y:S02]  /*7f20*/  FSETP.GTU.FTZ.AND P0, PT, |R3|, +INF , PT ;  /* 0x7f8000000300780b */ /* 0x000fe40003f1c200 */
[----:B------:R-:W-:-:S04]  /*7f30*/  FSETP.GTU.FTZ.AND P1, PT, |R0|, +INF , PT ;  /* 0x7f8000000000780b */ /* 0x000fc80003f3c200 */
[----:B------:R-:W-:-:S13]  /*7f40*/  PLOP3.LUT P0, PT, P0, P1, PT, 0xf8, 0x8f ;  /* 0x00000000008f781c */ /* 0x000fda0000703f70 */
[----:B------:R-:W-:Y:S05]  /*7f50*/  @P0 BRA `(.L_x_227) ;  /* 0x00000004004c0947 */ /* 0x000fea0003800000 */
[----:B------:R-:W-:-:S13]  /*7f60*/  LOP3.LUT P0, RZ, R0, 0x7fffffff, R3, 0xc8, !PT ;  /* 0x7fffffff00ff7812 */ /* 0x000fda000780c803 */
[----:B------:R-:W-:Y:S05]  /*7f70*/  @!P0 BRA `(.L_x_228) ;  /* 0x00000004003c8947 */ /* 0x000fea0003800000 */
[C---:B------:R-:W-:Y:S02]  /*7f80*/  FSETP.NEU.FTZ.AND P1, PT, |R3|.reuse, +INF , PT ;  /* 0x7f8000000300780b */ /* 0x040fe40003f3d200 */
[----:B------:R-:W-:Y:S02]  /*7f90*/  FSETP.NEU.FTZ.AND P3, PT, |R0|, +INF , PT ;  /* 0x7f8000000000780b */ /* 0x000fe40003f7d200 */
[----:B------:R-:W-:-:S11]  /*7fa0*/  FSETP.NEU.FTZ.AND P0, PT, |R3|, +INF , PT ;  /* 0x7f8000000300780b */ /* 0x000fd60003f1d200 */
[----:B------:R-:W-:Y:S05]  /*7fb0*/  @!P3 BRA !P1, `(.L_x_228) ;  /* 0x00000004002cb947 */ /* 0x000fea0004800000 */
[----:B------:R-:W-:-:S04]  /*7fc0*/  LOP3.LUT P1, RZ, R3, 0x7fffffff, RZ, 0xc0, !PT ;  /* 0x7fffffff03ff7812 */ /* 0x000fc8000782c0ff */
[----:B------:R-:W-:-:S13]  /*7fd0*/  PLOP3.LUT P1, PT, P3, P1, PT, 0x2f, 0xf2 ;  /* 0x0000000000f2781c */ /* 0x000fda0001f22577 */
[----:B------:R-:W-:Y:S05]  /*7fe0*/  @P1 BRA `(.L_x_229) ;  /* 0x0000000400181947 */ /* 0x000fea0003800000 */
[----:B------:R-:W-:-:S04]  /*7ff0*/  LOP3.LUT P1, RZ, R0, 0x7fffffff, RZ, 0xc0, !PT ;  /* 0x7fffffff00ff7812 */ /* 0x000fc8000782c0ff */
[----:B------:R-:W-:-:S13]  /*8000*/  PLOP3.LUT P0, PT, P0, P1, PT, 0x2f, 0xf2 ;  /* 0x0000000000f2781c */ /* 0x000fda0000702577 */
[----:B------:R-:W-:Y:S05]  /*8010*/  @P0 BRA `(.L_x_230) ;  /* 0x0000000400000947 */ /* 0x000fea0003800000 */
[----:B------:R-:W-:Y:S02]  /*8020*/  ISETP.GE.AND P0, PT, R45, RZ, PT ;  /* 0x000000ff2d00720c */ /* 0x000fe40003f06270 */
[----:B------:R-:W-:-:S11]  /*8030*/  ISETP.GE.AND P1, PT, R44, RZ, PT ;  /* 0x000000ff2c00720c */ /* 0x000fd60003f26270 */
[----:B------:R-:W-:Y:S01]  /*8040*/  @P0 MOV R40, RZ ;  /* 0x000000ff00280202 */ /* 0x000fe20000000f00 */
[----:B------:R-:W-:Y:S02]  /*8050*/  @!P0 IMAD.MOV.U32 R40, RZ, RZ, -0x40 ;  /* 0xffffffc0ff288424 */ /* 0x000fe400078e00ff */
[----:B------:R-:W-:Y:S01]  /*8060*/  @!P0 FFMA R3, R3, 1.84467440737095516160e+19, RZ ;  /* 0x5f80000003038823 */ /* 0x000fe200000000ff */
[----:B------:R-:W-:Y:S02]  /*8070*/  @!P1 FFMA R0, R0, 1.84467440737095516160e+19, RZ ;  /* 0x5f80000000009823 */ /* 0x000fe400000000ff */
[----:B------:R-:W-:-:S07]  /*8080*/  @!P1 IADD3 R40, PT, PT, R40, 0x40, RZ ;  /* 0x0000004028289810 */ /* 0x000fce0007ffe0ff */
.L_x_226:
[----:B------:R-:W-:Y:S01]  /*8090*/  LEA R45, R39, 0xc0800000, 0x17 ;  /* 0xc0800000272d7811 */ /* 0x000fe200078eb8ff */
[----:B------:R-:W-:Y:S01]  /*80a0*/  VIADD R42, R42, 0xffffff81 ;  /* 0xffffff812a2a7836 */ /* 0x000fe20000000000 */
[----:B------:R-:W-:Y:S02]  /*80b0*/  BSSY.RECONVERGENT B2, `(.L_x_231) ;  /* 0x0000035000027945 */ /* 0x000fe40003800200 */
[----:B------:R-:W-:Y:S01]  /*80c0*/  IADD3 R46, PT, PT, -R45, R0, RZ ;  /* 0x000000002d2e7210 */ /* 0x000fe20007ffe1ff */
[C---:B------:R-:W-:Y:S01]  /*80d0*/  IMAD R0, R42.reuse, -0x800000, R3 ;  /* 0xff8000002a007824 */ /* 0x040fe200078e0203 */
[----:B------:R-:W-:Y:S02]  /*80e0*/  IADD3 R39, PT, PT, R42, 0x7f, -R39 ;  /* 0x0000007f2a277810 */ /* 0x000fe40007ffe827 */
[----:B------:R-:W0:Y:S01]  /*80f0*/  MUFU.RCP R44, R46 ;  /* 0x0000002e002c7308 */ /* 0x000e220000001000 */
[----:B------:R-:W-:Y:S01]  /*8100*/  FADD.FTZ R45, -R46, -RZ ;  /* 0x800000ff2e2d7221 */ /* 0x000fe20000010100 */
[----:B------:R-:W-:-:S03]  /*8110*/  IADD3 R39, PT, PT, R39, R40, RZ ;  /* 0x0000002827277210 */ /* 0x000fc60007ffe0ff */
[----:B0-----:R-:W-:-:S04]  /*8120*/  FFMA R47, R44, R45, 1 ;  /* 0x3f8000002c2f7423 */ /* 0x001fc8000000002d */
[----:B------:R-:W-:-:S04]  /*8130*/  FFMA R47, R44, R47, R44 ;  /* 0x0000002f2c2f7223 */ /* 0x000fc8000000002c */
[----:B------:R-:W-:-:S04]  /*8140*/  FFMA R44, R0, R47, RZ ;  /* 0x0000002f002c7223 */ /* 0x000fc800000000ff */
[----:B------:R-:W-:-:S04]  /*8150*/  FFMA R3, R45, R44, R0 ;  /* 0x0000002c2d037223 */ /* 0x000fc80000000000 */
[----:B------:R-:W-:-:S04]  /*8160*/  FFMA R44, R47, R3, R44 ;  /* 0x000000032f2c7223 */ /* 0x000fc8000000002c */
[----:B------:R-:W-:-:S04]  /*8170*/  FFMA R45, R45, R44, R0 ;  /* 0x0000002c2d2d7223 */ /* 0x000fc80000000000 */
[----:B------:R-:W-:-:S05]  /*8180*/  FFMA R0, R47, R45, R44 ;  /* 0x0000002d2f007223 */ /* 0x000fca000000002c */
[----:B------:R-:W-:-:S04]  /*8190*/  SHF.R.U32.HI R3, RZ, 0x17, R0 ;  /* 0x00000017ff037819 */ /* 0x000fc80000011600 */
[----:B------:R-:W-:-:S04]  /*81a0*/  LOP3.LUT R40, R3, 0xff, RZ, 0xc0, !PT ;  /* 0x000000ff03287812 */ /* 0x000fc800078ec0ff */
[----:B------:R-:W-:-:S05]  /*81b0*/  IADD3 R3, PT, PT, R40, R39, RZ ;  /* 0x0000002728037210 */ /* 0x000fca0007ffe0ff */
[----:B------:R-:W-:-:S05]  /*81c0*/  VIADD R40, R3, 0xffffffff ;  /* 0xffffffff03287836 */ /* 0x000fca0000000000 */
[----:B------:R-:W-:-:S13]  /*81d0*/  ISETP.GE.U32.AND P0, PT, R40, 0xfe, PT ;  /* 0x000000fe2800780c */ /* 0x000fda0003f06070 */
[----:B------:R-:W-:Y:S05]  /*81e0*/  @!P0 BRA `(.L_x_232) ;  /* 0x0000000000808947 */ /* 0x000fea0003800000 */
[----:B------:R-:W-:-:S13]  /*81f0*/  ISETP.GT.AND P0, PT, R3, 0xfe, PT ;  /* 0x000000fe0300780c */ /* 0x000fda0003f04270 */
[----:B------:R-:W-:Y:S05]  /*8200*/  @P0 BRA `(.L_x_233) ;  /* 0x00000000006c0947 */ /* 0x000fea0003800000 */
[----:B------:R-:W-:-:S13]  /*8210*/  ISETP.GE.AND P0, PT, R3, 0x1, PT ;  /* 0x000000010300780c */ /* 0x000fda0003f06270 */
[----:B------:R-:W-:Y:S05]  /*8220*/  @P0 BRA `(.L_x_234) ;  /* 0x0000000000740947 */ /* 0x000fea0003800000 */
[----:B------:R-:W-:Y:S02]  /*8230*/  ISETP.GE.AND P0, PT, R3, -0x18, PT ;  /* 0xffffffe80300780c */ /* 0x000fe40003f06270 */
[----:B------:R-:W-:-:S11]  /*8240*/  LOP3.LUT R0, R0, 0x80000000, RZ, 0xc0, !PT ;  /* 0x8000000000007812 */ /* 0x000fd600078ec0ff */
[----:B------:R-:W-:Y:S05]  /*8250*/  @!P0 BRA `(.L_x_234) ;  /* 0x0000000000688947 */ /* 0x000fea0003800000 */
[CCC-:B------:R-:W-:Y:S01]  /*8260*/  FFMA.RZ R40, R47.reuse, R45.reuse, R44.reuse ;  /* 0x0000002d2f287223 */ /* 0x1c0fe2000000c02c */
[CCC-:B------:R-:W-:Y:S01]  /*8270*/  FFMA.RP R39, R47.reuse, R45.reuse, R44.reuse ;  /* 0x0000002d2f277223 */ /* 0x1c0fe2000000802c */
[----:B------:R-:W-:Y:S01]  /*8280*/  FFMA.RM R44, R47, R45, R44 ;  /* 0x0000002d2f2c7223 */ /* 0x000fe2000000402c */
[C---:B------:R-:W-:Y:S02]  /*8290*/  IADD3 R42, PT, PT, R3.reuse, 0x20, RZ ;  /* 0x00000020032a7810 */ /* 0x040fe40007ffe0ff */
[----:B------:R-:W-:Y:S02]  /*82a0*/  LOP3.LUT R40, R40, 0x7fffff, RZ, 0xc0, !PT ;  /* 0x007fffff28287812 */ /* 0x000fe400078ec0ff */
[C---:B------:R-:W-:Y:S02]  /*82b0*/  ISETP.NE.AND P3, PT, R3.reuse, RZ, PT ;  /* 0x000000ff0300720c */ /* 0x040fe40003f65270 */
[----:B------:R-:W-:Y:S02]  /*82c0*/  LOP3.LUT R45, R40, 0x800000, RZ, 0xfc, !PT ;  /* 0x00800000282d7812 */ /* 0x000fe400078efcff */
[----:B------:R-:W-:-:S02]  /*82d0*/  ISETP.NE.AND P1, PT, R3, RZ, PT ;  /* 0x000000ff0300720c */ /* 0x000fc40003f25270 */
[----:B------:R-:W-:Y:S02]  /*82e0*/  IADD3 R3, PT, PT, -R3, RZ, RZ ;  /* 0x000000ff03037210 */ /* 0x000fe40007ffe1ff */
[----:B------:R-:W-:Y:S02]  /*82f0*/  SHF.L.U32 R42, R45, R42, RZ ;  /* 0x0000002a2d2a7219 */ /* 0x000fe400000006ff */
[----:B------:R-:W-:Y:S02]  /*8300*/  FSETP.NEU.FTZ.AND P0, PT, R39, R44, PT ;  /* 0x0000002c2700720b */ /* 0x000fe40003f1d000 */
[----:B------:R-:W-:Y:S02]  /*8310*/  SEL R40, R3, RZ, P3 ;  /* 0x000000ff03287207 */ /* 0x000fe40001800000 */
[----:B------:R-:W-:Y:S02]  /*8320*/  ISETP.NE.AND P1, PT, R42, RZ, P1 ;  /* 0x000000ff2a00720c */ /* 0x000fe40000f25270 */
[----:B------:R-:W-:-:S02]  /*8330*/  SHF.R.U32.HI R45, RZ, R40, R45 ;  /* 0x00000028ff2d7219 */ /* 0x000fc4000001162d */
[----:B------:R-:W-:Y:S02]  /*8340*/  PLOP3.LUT P0, PT, P0, P1, PT, 0xf8, 0x8f ;  /* 0x00000000008f781c */ /* 0x000fe40000703f70 */
[----:B------:R-:W-:Y:S02]  /*8350*/  SHF.R.U32.HI R3, RZ, 0x1, R45 ;  /* 0x00000001ff037819 */ /* 0x000fe4000001162d */
[----:B------:R-:W-:-:S04]  /*8360*/  SEL R40, RZ, 0x1, !P0 ;  /* 0x00000001ff287807 */ /* 0x000fc80004000000 */
[----:B------:R-:W-:-:S04]  /*8370*/  LOP3.LUT R40, R40, 0x1, R3, 0xf8, !PT ;  /* 0x0000000128287812 */ /* 0x000fc800078ef803 */
[----:B------:R-:W-:-:S05]  /*8380*/  LOP3.LUT R40, R40, R45, RZ, 0xc0, !PT ;  /* 0x0000002d28287212 */ /* 0x000fca00078ec0ff */
[----:B------:R-:W-:-:S05]  /*8390*/  IMAD.IADD R3, R3, 0x1, R40 ;  /* 0x0000000103037824 */ /* 0x000fca00078e0228 */
[----:B------:R-:W-:Y:S01]  /*83a0*/  LOP3.LUT R0, R3, R0, RZ, 0xfc, !PT ;  /* 0x0000000003007212 */ /* 0x000fe200078efcff */
[----:B------:R-:W-:Y:S06]  /*83b0*/  BRA `(.L_x_234) ;  /* 0x0000000000107947 */ /* 0x000fec0003800000 */
.L_x_233:
[----:B------:R-:W-:-:S04]  /*83c0*/  LOP3.LUT R0, R0, 0x80000000, RZ, 0xc0, !PT ;  /* 0x8000000000007812 */ /* 0x000fc800078ec0ff */
[----:B------:R-:W-:Y:S01]  /*83d0*/  LOP3.LUT R0, R0, 0x7f800000, RZ, 0xfc, !PT ;  /* 0x7f80000000007812 */ /* 0x000fe200078efcff */
[----:B------:R-:W-:Y:S06]  /*83e0*/  BRA `(.L_x_234) ;  /* 0x0000000000047947 */ /* 0x000fec0003800000 */
.L_x_232:
[----:B------:R-:W-:-:S07]  /*83f0*/  LEA R0, R39, R0, 0x17 ;  /* 0x0000000027007211 */ /* 0x000fce00078eb8ff */
.L_x_234:
[----:B------:R-:W-:Y:S05]  /*8400*/  BSYNC.RECONVERGENT B2 ;  /* 0x0000000000027941 */ /* 0x000fea0003800200 */
.L_x_231:
[----:B------:R-:W-:Y:S05]  /*8410*/  BRA `(.L_x_235) ;  /* 0x0000000000207947 */ /* 0x000fea0003800000 */
.L_x_230:
[----:B------:R-:W-:-:S04]  /*8420*/  LOP3.LUT R0, R0, 0x80000000, R3, 0x48, !PT ;  /* 0x8000000000007812 */ /* 0x000fc800078e4803 */
[----:B------:R-:W-:Y:S01]  /*8430*/  LOP3.LUT R0, R0, 0x7f800000, RZ, 0xfc, !PT ;  /* 0x7f80000000007812 */ /* 0x000fe200078efcff */
[----:B------:R-:W-:Y:S06]  /*8440*/  BRA `(.L_x_235) ;  /* 0x0000000000147947 */ /* 0x000fec0003800000 */
.L_x_229:
[----:B------:R-:W-:Y:S01]  /*8450*/  LOP3.LUT R0, R0, 0x80000000, R3, 0x48, !PT ;  /* 0x8000000000007812 */ /* 0x000fe200078e4803 */
[----:B------:R-:W-:Y:S06]  /*8460*/  BRA `(.L_x_235) ;  /* 0x00000000000c7947 */ /* 0x000fec0003800000 */
.L_x_228:
[----:B------:R-:W0:Y:S01]  /*8470*/  MUFU.RSQ R0, -QNAN ;  /* 0xffc0000000007908 */ /* 0x000e220000001400 */
[----:B------:R-:W-:Y:S05]  /*8480*/  BRA `(.L_x_235) ;  /* 0x0000000000047947 */ /* 0x000fea0003800000 */
.L_x_227:
[----:B------:R-:W-:-:S07]  /*8490*/  FADD.FTZ R0, R3, R0 ;  /* 0x0000000003007221 */ /* 0x000fce0000010000 */
.L_x_235:
[----:B------:R-:W-:Y:S05]  /*84a0*/  BSYNC.RECONVERGENT B1 ;  /* 0x0000000000017941 */ /* 0x000fea0003800200 */
.L_x_225:
[----:B------:R-:W-:-:S04]  /*84b0*/  HFMA2 R3, -RZ, RZ, 0, 0 ;  /* 0x00000000ff037431 */ /* 0x000fc800000001ff */
[----:B0-----:R-:W-:Y:S05]  /*84c0*/  RET.REL.NODEC R2 `(_Z16tissueGPU3KernelPfS_S_S_S_fiiiffii) ;  /* 0xffffff7802cc7950 */ /* 0x001fea0003c3ffff */
.L_x_236:
[----:B------:R-:W-:-:S00]  /*84d0*/  BRA `(.L_x_236) ;  /* 0xfffffffc00fc7947 */ /* 0x000fc0000383ffff */
[----:B------:R-:W-:-:S00]  /*84e0*/  NOP ;  /* 0x0000000000007918 */ /* 0x000fc00000000000 */
        /* <DEDUP_REMOVED lines=9> */
.L_x_240:


//--------------------- .nv.shared.reserved.0     --------------------------
	.section	.nv.shared.reserved.0,"aw",@nobits
	.weak		__nv_reservedSMEM_offset_0_alias
	.size		__nv_reservedSMEM_offset_0_alias, 0, 64
	.other		__nv_reservedSMEM_offset_0_alias,@"STO_CUDA_RESERVED_SHARED STV_DEFAULT"
__nv_reservedSMEM_offset_0_alias:
	.zero		0
	.zero		64


//--------------------- .nv.constant0._Z16tissueGPU3KernelPfS_S_S_S_fiiiffii --------------------------
	.section	.nv.constant0._Z16tissueGPU3KernelPfS_S_S_S_fiiiffii,"a",@progbits
	.sectionflags	@""
	.align	4
.nv.constant0._Z16tissueGPU3KernelPfS_S_S_S_fiiiffii:
	.zero		968


//--------------------- SYMBOLS --------------------------

	.type		.nv.reservedSmem.offset0,@object
	.size		.nv.reservedSmem.offset0,0x4
